//
// Generated by NVIDIA NVVM Compiler
//
// Compiler Build ID: CL-36424714
// Cuda compilation tools, release 13.0, V13.0.88
// Based on NVVM 20.0.0
//

.version 9.0
.target sm_100
.address_size 64

	// .globl	_Z13blur_naive_31PhS_iii
// _ZZ14blur_shared_31PhS_iiiE4tile has been demoted
// _ZZ16blur_separable_hPhPfiiiE4tile has been demoted
// _ZZ16blur_separable_vPfPhiiiE4tile has been demoted

.visible .entry _Z13blur_naive_31PhS_iii(
	.param .u64 .ptr .align 1 _Z13blur_naive_31PhS_iii_param_0,
	.param .u64 .ptr .align 1 _Z13blur_naive_31PhS_iii_param_1,
	.param .u32 _Z13blur_naive_31PhS_iii_param_2,
	.param .u32 _Z13blur_naive_31PhS_iii_param_3,
	.param .u32 _Z13blur_naive_31PhS_iii_param_4
)
{
	.reg .pred 	%p<29>;
	.reg .b16 	%rs<13>;
	.reg .b32 	%r<77>;
	.reg .b32 	%f<66>;
	.reg .b64 	%rd<15>;

	ld.param.u64 	%rd3, [_Z13blur_naive_31PhS_iii_param_0];
	ld.param.u64 	%rd2, [_Z13blur_naive_31PhS_iii_param_1];
	ld.param.u32 	%r36, [_Z13blur_naive_31PhS_iii_param_2];
	ld.param.u32 	%r39, [_Z13blur_naive_31PhS_iii_param_3];
	ld.param.u32 	%r38, [_Z13blur_naive_31PhS_iii_param_4];
	cvta.to.global.u64 	%rd1, %rd3;
	mov.u32 	%r40, %ctaid.x;
	mov.u32 	%r41, %ntid.x;
	mov.u32 	%r42, %tid.x;
	mad.lo.s32 	%r1, %r40, %r41, %r42;
	mov.u32 	%r43, %ctaid.y;
	mov.u32 	%r44, %ntid.y;
	mov.u32 	%r45, %tid.y;
	mad.lo.s32 	%r46, %r43, %r44, %r45;
	setp.ge.s32 	%p2, %r1, %r36;
	setp.ge.s32 	%p3, %r46, %r39;
	or.pred  	%p4, %p2, %p3;
	@%p4 bra 	$L__BB0_15;
	add.s32 	%r3, %r1, -14;
	shl.b32 	%r4, %r38, 2;
	add.s32 	%r5, %r1, -15;
	add.s32 	%r6, %r1, -12;
	add.s32 	%r7, %r1, -13;
	mov.f32 	%f56, 0f00000000;
	mov.b32 	%r73, 0;
	mov.b32 	%r64, -15;
	mov.f32 	%f55, %f56;
	mov.f32 	%f54, %f56;
$L__BB0_2:
	add.s32 	%r50, %r64, %r46;
	setp.gt.s32 	%p5, %r50, -1;
	setp.lt.s32 	%p6, %r50, %r39;
	and.pred  	%p1, %p5, %p6;
	mul.lo.s32 	%r51, %r50, %r36;
	add.s32 	%r52, %r3, %r51;
	mul.lo.s32 	%r70, %r38, %r52;
	add.s32 	%r53, %r6, %r51;
	mul.lo.s32 	%r68, %r38, %r53;
	add.s32 	%r54, %r7, %r51;
	mul.lo.s32 	%r67, %r38, %r54;
	add.s32 	%r55, %r5, %r51;
	mul.lo.s32 	%r66, %r38, %r55;
	mov.b32 	%r71, -18;
	mov.u32 	%r69, %r5;
$L__BB0_3:
	setp.gt.s32 	%p7, %r69, -1;
	setp.lt.s32 	%p8, %r69, %r36;
	and.pred  	%p9, %p7, %p8;
	and.pred  	%p10, %p9, %p1;
	not.pred 	%p11, %p10;
	@%p11 bra 	$L__BB0_5;
	cvt.s64.s32 	%rd4, %r66;
	add.s64 	%rd5, %rd1, %rd4;
	ld.global.u8 	%rs1, [%rd5];
	cvt.rn.f32.u16 	%f32, %rs1;
	add.f32 	%f54, %f54, %f32;
	ld.global.u8 	%rs2, [%rd5+1];
	cvt.rn.f32.u16 	%f33, %rs2;
	add.f32 	%f55, %f55, %f33;
	ld.global.u8 	%rs3, [%rd5+2];
	cvt.rn.f32.u16 	%f34, %rs3;
	add.f32 	%f56, %f56, %f34;
	add.s32 	%r73, %r73, 1;
$L__BB0_5:
	add.s32 	%r56, %r69, 1;
	setp.gt.s32 	%p12, %r56, -1;
	setp.lt.s32 	%p13, %r56, %r36;
	and.pred  	%p14, %p12, %p13;
	and.pred  	%p15, %p14, %p1;
	not.pred 	%p16, %p15;
	@%p16 bra 	$L__BB0_7;
	cvt.s64.s32 	%rd6, %r70;
	add.s64 	%rd7, %rd1, %rd6;
	ld.global.u8 	%rs4, [%rd7];
	cvt.rn.f32.u16 	%f35, %rs4;
	add.f32 	%f54, %f54, %f35;
	ld.global.u8 	%rs5, [%rd7+1];
	cvt.rn.f32.u16 	%f36, %rs5;
	add.f32 	%f55, %f55, %f36;
	ld.global.u8 	%rs6, [%rd7+2];
	cvt.rn.f32.u16 	%f37, %rs6;
	add.f32 	%f56, %f56, %f37;
	add.s32 	%r73, %r73, 1;
$L__BB0_7:
	add.s32 	%r57, %r69, 2;
	setp.gt.s32 	%p17, %r57, -1;
	setp.lt.s32 	%p18, %r57, %r36;
	and.pred  	%p19, %p17, %p18;
	and.pred  	%p20, %p19, %p1;
	not.pred 	%p21, %p20;
	@%p21 bra 	$L__BB0_9;
	cvt.s64.s32 	%rd8, %r67;
	add.s64 	%rd9, %rd1, %rd8;
	ld.global.u8 	%rs7, [%rd9];
	cvt.rn.f32.u16 	%f38, %rs7;
	add.f32 	%f54, %f54, %f38;
	ld.global.u8 	%rs8, [%rd9+1];
	cvt.rn.f32.u16 	%f39, %rs8;
	add.f32 	%f55, %f55, %f39;
	ld.global.u8 	%rs9, [%rd9+2];
	cvt.rn.f32.u16 	%f40, %rs9;
	add.f32 	%f56, %f56, %f40;
	add.s32 	%r73, %r73, 1;
$L__BB0_9:
	add.s32 	%r71, %r71, 4;
	setp.eq.s32 	%p22, %r71, 14;
	@%p22 bra 	$L__BB0_13;
	add.s32 	%r58, %r69, 3;
	setp.gt.s32 	%p23, %r58, -1;
	setp.lt.s32 	%p24, %r58, %r36;
	and.pred  	%p25, %p23, %p24;
	and.pred  	%p26, %p25, %p1;
	not.pred 	%p27, %p26;
	@%p27 bra 	$L__BB0_12;
	cvt.s64.s32 	%rd10, %r68;
	add.s64 	%rd11, %rd1, %rd10;
	ld.global.u8 	%rs10, [%rd11];
	cvt.rn.f32.u16 	%f41, %rs10;
	add.f32 	%f54, %f54, %f41;
	ld.global.u8 	%rs11, [%rd11+1];
	cvt.rn.f32.u16 	%f42, %rs11;
	add.f32 	%f55, %f55, %f42;
	ld.global.u8 	%rs12, [%rd11+2];
	cvt.rn.f32.u16 	%f43, %rs12;
	add.f32 	%f56, %f56, %f43;
	add.s32 	%r73, %r73, 1;
$L__BB0_12:
	add.s32 	%r70, %r70, %r4;
	add.s32 	%r69, %r69, 4;
	add.s32 	%r68, %r68, %r4;
	add.s32 	%r67, %r67, %r4;
	add.s32 	%r66, %r66, %r4;
	bra.uni 	$L__BB0_3;
$L__BB0_13:
	add.s32 	%r64, %r64, 1;
	setp.ne.s32 	%p28, %r64, 16;
	@%p28 bra 	$L__BB0_2;
	mad.lo.s32 	%r59, %r36, %r46, %r1;
	mul.lo.s32 	%r60, %r59, %r38;
	cvt.rn.f32.s32 	%f44, %r73;
	div.rn.f32 	%f45, %f54, %f44;
	cvt.rzi.u32.f32 	%r61, %f45;
	cvt.s64.s32 	%rd12, %r60;
	cvta.to.global.u64 	%rd13, %rd2;
	add.s64 	%rd14, %rd13, %rd12;
	st.global.u8 	[%rd14], %r61;
	div.rn.f32 	%f46, %f55, %f44;
	cvt.rzi.u32.f32 	%r62, %f46;
	st.global.u8 	[%rd14+1], %r62;
	div.rn.f32 	%f47, %f56, %f44;
	cvt.rzi.u32.f32 	%r63, %f47;
	st.global.u8 	[%rd14+2], %r63;
$L__BB0_15:
	ret;

}
	// .globl	_Z14blur_shared_31PhS_iii
.visible .entry _Z14blur_shared_31PhS_iii(
	.param .u64 .ptr .align 1 _Z14blur_shared_31PhS_iii_param_0,
	.param .u64 .ptr .align 1 _Z14blur_shared_31PhS_iii_param_1,
	.param .u32 _Z14blur_shared_31PhS_iii_param_2,
	.param .u32 _Z14blur_shared_31PhS_iii_param_3,
	.param .u32 _Z14blur_shared_31PhS_iii_param_4
)
{
	.reg .pred 	%p<23>;
	.reg .b16 	%rs<34>;
	.reg .b32 	%r<114>;
	.reg .b32 	%f<41>;
	.reg .b64 	%rd<22>;
	// demoted variable
	.shared .align 1 .b8 _ZZ14blur_shared_31PhS_iiiE4tile[6348];
	ld.param.u64 	%rd3, [_Z14blur_shared_31PhS_iii_param_0];
	ld.param.u32 	%r36, [_Z14blur_shared_31PhS_iii_param_2];
	ld.param.u32 	%r37, [_Z14blur_shared_31PhS_iii_param_3];
	cvta.to.global.u64 	%rd1, %rd3;
	mov.u32 	%r38, %ctaid.x;
	shl.b32 	%r1, %r38, 4;
	mov.u32 	%r39, %ctaid.y;
	shl.b32 	%r2, %r39, 4;
	mov.u32 	%r3, %tid.x;
	mov.u32 	%r4, %tid.y;
	setp.gt.u32 	%p1, %r4, 45;
	@%p1 bra 	$L__BB1_10;
	add.s32 	%r5, %r36, -1;
	add.s32 	%r6, %r37, -1;
	mov.u32 	%r7, %ntid.x;
	mov.u32 	%r8, %ntid.y;
	add.s32 	%r9, %r3, %r7;
	max.u32 	%r40, %r9, 46;
	setp.lt.u32 	%p2, %r9, 46;
	selp.u32 	%r41, 1, 0, %p2;
	add.s32 	%r42, %r9, %r41;
	sub.s32 	%r43, %r40, %r42;
	div.u32 	%r44, %r43, %r7;
	add.s32 	%r10, %r44, %r41;
	and.b32  	%r11, %r10, 3;
	add.s32 	%r45, %r1, %r3;
	max.s32 	%r46, %r45, 15;
	add.s32 	%r47, %r46, -15;
	setp.lt.s32 	%p3, %r47, %r36;
	selp.b32 	%r12, %r47, %r5, %p3;
	add.s32 	%r48, %r45, %r7;
	max.s32 	%r49, %r48, 15;
	add.s32 	%r50, %r49, -15;
	setp.lt.s32 	%p4, %r50, %r36;
	selp.b32 	%r13, %r50, %r5, %p4;
	add.s32 	%r14, %r9, %r7;
	add.s32 	%r51, %r48, %r7;
	max.s32 	%r52, %r51, 15;
	add.s32 	%r53, %r52, -15;
	setp.lt.s32 	%p5, %r53, %r36;
	selp.b32 	%r15, %r53, %r5, %p5;
	mov.u32 	%r109, %r4;
$L__BB1_2:
	setp.gt.u32 	%p6, %r3, 45;
	@%p6 bra 	$L__BB1_9;
	setp.eq.s32 	%p7, %r11, 3;
	add.s32 	%r54, %r2, %r109;
	max.s32 	%r55, %r54, 15;
	add.s32 	%r56, %r55, -15;
	setp.lt.s32 	%p8, %r56, %r37;
	selp.b32 	%r57, %r56, %r6, %p8;
	mul.lo.s32 	%r17, %r57, %r36;
	mul.lo.s32 	%r18, %r109, 46;
	mov.u32 	%r110, %r3;
	@%p7 bra 	$L__BB1_7;
	setp.eq.s32 	%p9, %r11, 0;
	add.s32 	%r58, %r12, %r17;
	mul.lo.s32 	%r59, %r58, 3;
	add.s32 	%r60, %r3, %r18;
	cvt.s64.s32 	%rd4, %r59;
	add.s64 	%rd5, %rd1, %rd4;
	ld.global.u8 	%rs1, [%rd5];
	mov.u32 	%r61, _ZZ14blur_shared_31PhS_iiiE4tile;
	mad.lo.s32 	%r19, %r60, 3, %r61;
	st.shared.u8 	[%r19], %rs1;
	ld.global.u8 	%rs2, [%rd5+1];
	st.shared.u8 	[%r19+1], %rs2;
	ld.global.u8 	%rs3, [%rd5+2];
	st.shared.u8 	[%r19+2], %rs3;
	mov.u32 	%r110, %r9;
	@%p9 bra 	$L__BB1_7;
	setp.eq.s32 	%p10, %r11, 1;
	add.s32 	%r62, %r13, %r17;
	mul.lo.s32 	%r63, %r62, 3;
	cvt.s64.s32 	%rd6, %r63;
	add.s64 	%rd7, %rd1, %rd6;
	ld.global.u8 	%rs4, [%rd7];
	mul.lo.s32 	%r20, %r7, 3;
	add.s32 	%r21, %r19, %r20;
	st.shared.u8 	[%r21], %rs4;
	ld.global.u8 	%rs5, [%rd7+1];
	st.shared.u8 	[%r21+1], %rs5;
	ld.global.u8 	%rs6, [%rd7+2];
	st.shared.u8 	[%r21+2], %rs6;
	mov.u32 	%r110, %r14;
	@%p10 bra 	$L__BB1_7;
	add.s32 	%r110, %r14, %r7;
	add.s32 	%r64, %r15, %r17;
	mul.lo.s32 	%r65, %r64, 3;
	cvt.s64.s32 	%rd8, %r65;
	add.s64 	%rd9, %rd1, %rd8;
	ld.global.u8 	%rs7, [%rd9];
	add.s32 	%r66, %r21, %r20;
	st.shared.u8 	[%r66], %rs7;
	ld.global.u8 	%rs8, [%rd9+1];
	st.shared.u8 	[%r66+1], %rs8;
	ld.global.u8 	%rs9, [%rd9+2];
	st.shared.u8 	[%r66+2], %rs9;
$L__BB1_7:
	setp.lt.u32 	%p11, %r10, 3;
	@%p11 bra 	$L__BB1_9;
$L__BB1_8:
	add.s32 	%r67, %r1, %r110;
	max.s32 	%r68, %r67, 15;
	add.s32 	%r69, %r68, -15;
	setp.lt.s32 	%p12, %r69, %r36;
	selp.b32 	%r70, %r69, %r5, %p12;
	add.s32 	%r71, %r70, %r17;
	mul.lo.s32 	%r72, %r71, 3;
	add.s32 	%r73, %r110, %r18;
	cvt.s64.s32 	%rd10, %r72;
	add.s64 	%rd11, %rd1, %rd10;
	ld.global.u8 	%rs10, [%rd11];
	mov.u32 	%r74, _ZZ14blur_shared_31PhS_iiiE4tile;
	mad.lo.s32 	%r75, %r73, 3, %r74;
	st.shared.u8 	[%r75], %rs10;
	ld.global.u8 	%rs11, [%rd11+1];
	st.shared.u8 	[%r75+1], %rs11;
	ld.global.u8 	%rs12, [%rd11+2];
	st.shared.u8 	[%r75+2], %rs12;
	add.s32 	%r76, %r67, %r7;
	max.s32 	%r77, %r76, 15;
	add.s32 	%r78, %r77, -15;
	setp.lt.s32 	%p13, %r78, %r36;
	selp.b32 	%r79, %r78, %r5, %p13;
	add.s32 	%r80, %r79, %r17;
	mul.lo.s32 	%r81, %r80, 3;
	cvt.s64.s32 	%rd12, %r81;
	add.s64 	%rd13, %rd1, %rd12;
	ld.global.u8 	%rs13, [%rd13];
	mul.lo.s32 	%r82, %r7, 3;
	add.s32 	%r83, %r75, %r82;
	st.shared.u8 	[%r83], %rs13;
	ld.global.u8 	%rs14, [%rd13+1];
	st.shared.u8 	[%r83+1], %rs14;
	ld.global.u8 	%rs15, [%rd13+2];
	st.shared.u8 	[%r83+2], %rs15;
	add.s32 	%r84, %r76, %r7;
	max.s32 	%r85, %r84, 15;
	add.s32 	%r86, %r85, -15;
	setp.lt.s32 	%p14, %r86, %r36;
	selp.b32 	%r87, %r86, %r5, %p14;
	add.s32 	%r88, %r87, %r17;
	mul.lo.s32 	%r89, %r88, 3;
	cvt.s64.s32 	%rd14, %r89;
	add.s64 	%rd15, %rd1, %rd14;
	ld.global.u8 	%rs16, [%rd15];
	add.s32 	%r90, %r83, %r82;
	st.shared.u8 	[%r90], %rs16;
	ld.global.u8 	%rs17, [%rd15+1];
	st.shared.u8 	[%r90+1], %rs17;
	ld.global.u8 	%rs18, [%rd15+2];
	st.shared.u8 	[%r90+2], %rs18;
	add.s32 	%r91, %r84, %r7;
	max.s32 	%r92, %r91, 15;
	add.s32 	%r93, %r92, -15;
	setp.lt.s32 	%p15, %r93, %r36;
	selp.b32 	%r94, %r93, %r5, %p15;
	add.s32 	%r95, %r94, %r17;
	mul.lo.s32 	%r96, %r95, 3;
	cvt.s64.s32 	%rd16, %r96;
	add.s64 	%rd17, %rd1, %rd16;
	ld.global.u8 	%rs19, [%rd17];
	add.s32 	%r97, %r90, %r82;
	st.shared.u8 	[%r97], %rs19;
	ld.global.u8 	%rs20, [%rd17+1];
	st.shared.u8 	[%r97+1], %rs20;
	ld.global.u8 	%rs21, [%rd17+2];
	st.shared.u8 	[%r97+2], %rs21;
	shl.b32 	%r98, %r7, 2;
	add.s32 	%r110, %r98, %r110;
	setp.lt.u32 	%p16, %r110, 46;
	@%p16 bra 	$L__BB1_8;
$L__BB1_9:
	add.s32 	%r109, %r109, %r8;
	setp.lt.u32 	%p17, %r109, 46;
	@%p17 bra 	$L__BB1_2;
$L__BB1_10:
	bar.sync 	0;
	add.s32 	%r27, %r1, %r3;
	add.s32 	%r99, %r2, %r4;
	setp.ge.s32 	%p18, %r27, %r36;
	setp.ge.s32 	%p19, %r99, %r37;
	or.pred  	%p20, %p18, %p19;
	@%p20 bra 	$L__BB1_17;
	mov.u32 	%r101, _ZZ14blur_shared_31PhS_iiiE4tile;
	mad.lo.s32 	%r29, %r3, 3, %r101;
	mov.f32 	%f38, 0f00000000;
	mov.b32 	%r112, -15;
	mov.f32 	%f39, %f38;
	mov.f32 	%f40, %f38;
$L__BB1_12:
	add.s32 	%r103, %r112, %r4;
	mad.lo.s32 	%r31, %r103, 138, %r29;
	mov.b32 	%r113, 2070;
$L__BB1_13:
	add.s32 	%r33, %r31, %r113;
	ld.shared.u8 	%rs22, [%r33];
	cvt.rn.f32.u16 	%f14, %rs22;
	add.f32 	%f15, %f40, %f14;
	ld.shared.u8 	%rs23, [%r33+1];
	cvt.rn.f32.u16 	%f16, %rs23;
	add.f32 	%f17, %f39, %f16;
	ld.shared.u8 	%rs24, [%r33+2];
	cvt.rn.f32.u16 	%f18, %rs24;
	add.f32 	%f19, %f38, %f18;
	ld.shared.u8 	%rs25, [%r33+3];
	cvt.rn.f32.u16 	%f20, %rs25;
	add.f32 	%f21, %f15, %f20;
	ld.shared.u8 	%rs26, [%r33+4];
	cvt.rn.f32.u16 	%f22, %rs26;
	add.f32 	%f23, %f17, %f22;
	ld.shared.u8 	%rs27, [%r33+5];
	cvt.rn.f32.u16 	%f24, %rs27;
	add.f32 	%f25, %f19, %f24;
	ld.shared.u8 	%rs28, [%r33+6];
	cvt.rn.f32.u16 	%f26, %rs28;
	add.f32 	%f40, %f21, %f26;
	ld.shared.u8 	%rs29, [%r33+7];
	cvt.rn.f32.u16 	%f27, %rs29;
	add.f32 	%f39, %f23, %f27;
	ld.shared.u8 	%rs30, [%r33+8];
	cvt.rn.f32.u16 	%f28, %rs30;
	add.f32 	%f38, %f25, %f28;
	setp.eq.s32 	%p21, %r113, 2154;
	@%p21 bra 	$L__BB1_15;
	ld.shared.u8 	%rs31, [%r33+9];
	cvt.rn.f32.u16 	%f29, %rs31;
	add.f32 	%f40, %f40, %f29;
	ld.shared.u8 	%rs32, [%r33+10];
	cvt.rn.f32.u16 	%f30, %rs32;
	add.f32 	%f39, %f39, %f30;
	ld.shared.u8 	%rs33, [%r33+11];
	cvt.rn.f32.u16 	%f31, %rs33;
	add.f32 	%f38, %f38, %f31;
	add.s32 	%r113, %r113, 12;
	bra.uni 	$L__BB1_13;
$L__BB1_15:
	add.s32 	%r112, %r112, 1;
	setp.ne.s32 	%p22, %r112, 16;
	@%p22 bra 	$L__BB1_12;
	ld.param.u64 	%rd21, [_Z14blur_shared_31PhS_iii_param_1];
	mad.lo.s32 	%r104, %r36, %r99, %r27;
	mul.lo.s32 	%r105, %r104, 3;
	div.rn.f32 	%f32, %f40, 0f44704000;
	cvt.rzi.u32.f32 	%r106, %f32;
	cvt.s64.s32 	%rd18, %r105;
	cvta.to.global.u64 	%rd19, %rd21;
	add.s64 	%rd20, %rd19, %rd18;
	st.global.u8 	[%rd20], %r106;
	div.rn.f32 	%f33, %f39, 0f44704000;
	cvt.rzi.u32.f32 	%r107, %f33;
	st.global.u8 	[%rd20+1], %r107;
	div.rn.f32 	%f34, %f38, 0f44704000;
	cvt.rzi.u32.f32 	%r108, %f34;
	st.global.u8 	[%rd20+2], %r108;
$L__BB1_17:
	ret;

}
	// .globl	_Z10merge_maskPhS_S_S_iiih
.visible .entry _Z10merge_maskPhS_S_S_iiih(
	.param .u64 .ptr .align 1 _Z10merge_maskPhS_S_S_iiih_param_0,
	.param .u64 .ptr .align 1 _Z10merge_maskPhS_S_S_iiih_param_1,
	.param .u64 .ptr .align 1 _Z10merge_maskPhS_S_S_iiih_param_2,
	.param .u64 .ptr .align 1 _Z10merge_maskPhS_S_S_iiih_param_3,
	.param .u32 _Z10merge_maskPhS_S_S_iiih_param_4,
	.param .u32 _Z10merge_maskPhS_S_S_iiih_param_5,
	.param .u32 _Z10merge_maskPhS_S_S_iiih_param_6,
	.param .u8 _Z10merge_maskPhS_S_S_iiih_param_7
)
{
	.reg .pred 	%p<5>;
	.reg .b16 	%rs<9>;
	.reg .b32 	%r<16>;
	.reg .b64 	%rd<17>;

	ld.param.u64 	%rd2, [_Z10merge_maskPhS_S_S_iiih_param_0];
	ld.param.u64 	%rd3, [_Z10merge_maskPhS_S_S_iiih_param_1];
	ld.param.u64 	%rd4, [_Z10merge_maskPhS_S_S_iiih_param_2];
	ld.param.u64 	%rd5, [_Z10merge_maskPhS_S_S_iiih_param_3];
	ld.param.u32 	%r4, [_Z10merge_maskPhS_S_S_iiih_param_4];
	ld.param.u32 	%r6, [_Z10merge_maskPhS_S_S_iiih_param_5];
	ld.param.u32 	%r5, [_Z10merge_maskPhS_S_S_iiih_param_6];
	ld.param.u8 	%rs1, [_Z10merge_maskPhS_S_S_iiih_param_7];
	cvta.to.global.u64 	%rd1, %rd5;
	mov.u32 	%r8, %ctaid.x;
	mov.u32 	%r9, %ntid.x;
	mov.u32 	%r10, %tid.x;
	mad.lo.s32 	%r1, %r8, %r9, %r10;
	mov.u32 	%r11, %ctaid.y;
	mov.u32 	%r12, %ntid.y;
	mov.u32 	%r13, %tid.y;
	mad.lo.s32 	%r14, %r11, %r12, %r13;
	setp.ge.s32 	%p1, %r1, %r4;
	setp.ge.s32 	%p2, %r14, %r6;
	or.pred  	%p3, %p1, %p2;
	@%p3 bra 	$L__BB2_4;
	cvta.to.global.u64 	%rd6, %rd4;
	mad.lo.s32 	%r15, %r4, %r14, %r1;
	mul.lo.s32 	%r3, %r15, %r5;
	cvt.s64.s32 	%rd7, %r15;
	add.s64 	%rd8, %rd6, %rd7;
	ld.global.u8 	%rs2, [%rd8];
	setp.le.u16 	%p4, %rs2, %rs1;
	@%p4 bra 	$L__BB2_3;
	cvt.s64.s32 	%rd13, %r3;
	cvta.to.global.u64 	%rd14, %rd2;
	add.s64 	%rd15, %rd14, %rd13;
	ld.global.u8 	%rs6, [%rd15];
	add.s64 	%rd16, %rd1, %rd13;
	st.global.u8 	[%rd16], %rs6;
	ld.global.u8 	%rs7, [%rd15+1];
	st.global.u8 	[%rd16+1], %rs7;
	ld.global.u8 	%rs8, [%rd15+2];
	st.global.u8 	[%rd16+2], %rs8;
	bra.uni 	$L__BB2_4;
$L__BB2_3:
	cvt.s64.s32 	%rd9, %r3;
	cvta.to.global.u64 	%rd10, %rd3;
	add.s64 	%rd11, %rd10, %rd9;
	ld.global.u8 	%rs3, [%rd11];
	add.s64 	%rd12, %rd1, %rd9;
	st.global.u8 	[%rd12], %rs3;
	ld.global.u8 	%rs4, [%rd11+1];
	st.global.u8 	[%rd12+1], %rs4;
	ld.global.u8 	%rs5, [%rd11+2];
	st.global.u8 	[%rd12+2], %rs5;
$L__BB2_4:
	ret;

}
	// .globl	_Z16blur_separable_hPhPfiii
.visible .entry _Z16blur_separable_hPhPfiii(
	.param .u64 .ptr .align 1 _Z16blur_separable_hPhPfiii_param_0,
	.param .u64 .ptr .align 1 _Z16blur_separable_hPhPfiii_param_1,
	.param .u32 _Z16blur_separable_hPhPfiii_param_2,
	.param .u32 _Z16blur_separable_hPhPfiii_param_3,
	.param .u32 _Z16blur_separable_hPhPfiii_param_4
)
{
	.reg .pred 	%p<15>;
	.reg .b16 	%rs<28>;
	.reg .b32 	%r<109>;
	.reg .b32 	%f<35>;
	.reg .b64 	%rd<17>;
	// demoted variable
	.shared .align 1 .b8 _ZZ16blur_separable_hPhPfiiiE4tile[474];
	ld.param.u64 	%rd3, [_Z16blur_separable_hPhPfiii_param_0];
	ld.param.u64 	%rd2, [_Z16blur_separable_hPhPfiii_param_1];
	ld.param.u32 	%r48, [_Z16blur_separable_hPhPfiii_param_2];
	ld.param.u32 	%r49, [_Z16blur_separable_hPhPfiii_param_3];
	cvta.to.global.u64 	%rd1, %rd3;
	mov.u32 	%r50, %ctaid.x;
	shl.b32 	%r1, %r50, 7;
	mov.u32 	%r2, %tid.x;
	add.s32 	%r3, %r1, %r2;
	mov.u32 	%r4, %ctaid.y;
	setp.ge.s32 	%p1, %r4, %r49;
	@%p1 bra 	$L__BB3_14;
	setp.gt.u32 	%p2, %r2, 157;
	@%p2 bra 	$L__BB3_9;
	add.s32 	%r5, %r48, -1;
	mul.lo.s32 	%r6, %r48, %r4;
	mov.u32 	%r7, %ntid.x;
	add.s32 	%r51, %r2, %r7;
	max.u32 	%r52, %r51, 158;
	setp.lt.u32 	%p3, %r51, 158;
	selp.u32 	%r53, 1, 0, %p3;
	add.s32 	%r54, %r51, %r53;
	sub.s32 	%r55, %r52, %r54;
	div.u32 	%r56, %r55, %r7;
	add.s32 	%r8, %r56, %r53;
	and.b32  	%r57, %r8, 3;
	setp.eq.s32 	%p4, %r57, 3;
	mov.u32 	%r101, %r2;
	@%p4 bra 	$L__BB3_6;
	add.s32 	%r100, %r2, -15;
	mov.u32 	%r58, _ZZ16blur_separable_hPhPfiiiE4tile;
	mad.lo.s32 	%r59, %r2, 3, %r58;
	add.s32 	%r99, %r59, 1;
	mul.lo.s32 	%r11, %r7, 3;
	add.s32 	%r60, %r8, 1;
	and.b32  	%r61, %r60, 3;
	neg.s32 	%r97, %r61;
	mov.u32 	%r98, %r3;
$L__BB3_4:
	.pragma "nounroll";
	add.s32 	%r62, %r98, -15;
	max.s32 	%r63, %r62, 0;
	setp.lt.s32 	%p5, %r63, %r48;
	selp.b32 	%r64, %r63, %r5, %p5;
	add.s32 	%r65, %r64, %r6;
	mul.lo.s32 	%r66, %r65, 3;
	cvt.s64.s32 	%rd4, %r66;
	add.s64 	%rd5, %rd1, %rd4;
	ld.global.u8 	%rs1, [%rd5];
	st.shared.u8 	[%r99+-1], %rs1;
	ld.global.u8 	%rs2, [%rd5+1];
	st.shared.u8 	[%r99], %rs2;
	ld.global.u8 	%rs3, [%rd5+2];
	st.shared.u8 	[%r99+1], %rs3;
	add.s32 	%r100, %r100, %r7;
	add.s32 	%r99, %r99, %r11;
	add.s32 	%r98, %r98, %r7;
	add.s32 	%r97, %r97, 1;
	setp.ne.s32 	%p6, %r97, 0;
	@%p6 bra 	$L__BB3_4;
	add.s32 	%r101, %r100, 15;
$L__BB3_6:
	setp.lt.u32 	%p7, %r8, 3;
	@%p7 bra 	$L__BB3_9;
	add.s32 	%r107, %r101, -15;
	shl.b32 	%r24, %r7, 2;
	mov.u32 	%r67, _ZZ16blur_separable_hPhPfiiiE4tile;
	mad.lo.s32 	%r106, %r101, 3, %r67;
	mul.lo.s32 	%r26, %r7, 12;
	add.s32 	%r102, %r101, %r1;
	add.s32 	%r105, %r102, %r7;
	shl.b32 	%r68, %r7, 1;
	add.s32 	%r104, %r102, %r68;
	mul.lo.s32 	%r30, %r7, 3;
	add.s32 	%r103, %r102, %r30;
$L__BB3_8:
	add.s32 	%r69, %r102, -15;
	max.s32 	%r70, %r69, 0;
	setp.lt.s32 	%p8, %r70, %r48;
	selp.b32 	%r71, %r70, %r5, %p8;
	add.s32 	%r72, %r71, %r6;
	mul.lo.s32 	%r73, %r72, 3;
	cvt.s64.s32 	%rd6, %r73;
	add.s64 	%rd7, %rd1, %rd6;
	ld.global.u8 	%rs4, [%rd7];
	st.shared.u8 	[%r106], %rs4;
	ld.global.u8 	%rs5, [%rd7+1];
	st.shared.u8 	[%r106+1], %rs5;
	ld.global.u8 	%rs6, [%rd7+2];
	st.shared.u8 	[%r106+2], %rs6;
	add.s32 	%r74, %r105, -15;
	max.s32 	%r75, %r74, 0;
	setp.lt.s32 	%p9, %r75, %r48;
	selp.b32 	%r76, %r75, %r5, %p9;
	add.s32 	%r77, %r76, %r6;
	mul.lo.s32 	%r78, %r77, 3;
	cvt.s64.s32 	%rd8, %r78;
	add.s64 	%rd9, %rd1, %rd8;
	ld.global.u8 	%rs7, [%rd9];
	add.s32 	%r79, %r106, %r30;
	st.shared.u8 	[%r79], %rs7;
	ld.global.u8 	%rs8, [%rd9+1];
	st.shared.u8 	[%r79+1], %rs8;
	ld.global.u8 	%rs9, [%rd9+2];
	st.shared.u8 	[%r79+2], %rs9;
	add.s32 	%r80, %r104, -15;
	max.s32 	%r81, %r80, 0;
	setp.lt.s32 	%p10, %r81, %r48;
	selp.b32 	%r82, %r81, %r5, %p10;
	add.s32 	%r83, %r82, %r6;
	mul.lo.s32 	%r84, %r83, 3;
	cvt.s64.s32 	%rd10, %r84;
	add.s64 	%rd11, %rd1, %rd10;
	ld.global.u8 	%rs10, [%rd11];
	add.s32 	%r85, %r79, %r30;
	st.shared.u8 	[%r85], %rs10;
	ld.global.u8 	%rs11, [%rd11+1];
	st.shared.u8 	[%r85+1], %rs11;
	ld.global.u8 	%rs12, [%rd11+2];
	st.shared.u8 	[%r85+2], %rs12;
	add.s32 	%r86, %r103, -15;
	max.s32 	%r87, %r86, 0;
	setp.lt.s32 	%p11, %r87, %r48;
	selp.b32 	%r88, %r87, %r5, %p11;
	add.s32 	%r89, %r88, %r6;
	mul.lo.s32 	%r90, %r89, 3;
	cvt.s64.s32 	%rd12, %r90;
	add.s64 	%rd13, %rd1, %rd12;
	ld.global.u8 	%rs13, [%rd13];
	add.s32 	%r91, %r85, %r30;
	st.shared.u8 	[%r91], %rs13;
	ld.global.u8 	%rs14, [%rd13+1];
	st.shared.u8 	[%r91+1], %rs14;
	ld.global.u8 	%rs15, [%rd13+2];
	st.shared.u8 	[%r91+2], %rs15;
	add.s32 	%r107, %r107, %r24;
	add.s32 	%r92, %r107, 15;
	add.s32 	%r106, %r106, %r26;
	add.s32 	%r105, %r105, %r24;
	add.s32 	%r104, %r104, %r24;
	add.s32 	%r103, %r103, %r24;
	add.s32 	%r102, %r102, %r24;
	setp.lt.u32 	%p12, %r92, 158;
	@%p12 bra 	$L__BB3_8;
$L__BB3_9:
	bar.sync 	0;
	setp.ge.s32 	%p13, %r3, %r48;
	@%p13 bra 	$L__BB3_14;
	mov.u32 	%r94, _ZZ16blur_separable_hPhPfiiiE4tile;
	mad.lo.s32 	%r44, %r2, 3, %r94;
	mov.f32 	%f32, 0f00000000;
	mov.b32 	%r108, 5;
	mov.f32 	%f33, %f32;
	mov.f32 	%f34, %f32;
$L__BB3_11:
	add.s32 	%r46, %r44, %r108;
	ld.shared.u8 	%rs16, [%r46+-5];
	cvt.rn.f32.u16 	%f11, %rs16;
	add.f32 	%f12, %f34, %f11;
	ld.shared.u8 	%rs17, [%r46+-4];
	cvt.rn.f32.u16 	%f13, %rs17;
	add.f32 	%f14, %f33, %f13;
	ld.shared.u8 	%rs18, [%r46+-3];
	cvt.rn.f32.u16 	%f15, %rs18;
	add.f32 	%f16, %f32, %f15;
	ld.shared.u8 	%rs19, [%r46+-2];
	cvt.rn.f32.u16 	%f17, %rs19;
	add.f32 	%f18, %f12, %f17;
	ld.shared.u8 	%rs20, [%r46+-1];
	cvt.rn.f32.u16 	%f19, %rs20;
	add.f32 	%f20, %f14, %f19;
	ld.shared.u8 	%rs21, [%r46];
	cvt.rn.f32.u16 	%f21, %rs21;
	add.f32 	%f22, %f16, %f21;
	ld.shared.u8 	%rs22, [%r46+1];
	cvt.rn.f32.u16 	%f23, %rs22;
	add.f32 	%f4, %f18, %f23;
	ld.shared.u8 	%rs23, [%r46+2];
	cvt.rn.f32.u16 	%f24, %rs23;
	add.f32 	%f5, %f20, %f24;
	ld.shared.u8 	%rs24, [%r46+3];
	cvt.rn.f32.u16 	%f25, %rs24;
	add.f32 	%f6, %f22, %f25;
	setp.eq.s32 	%p14, %r108, 89;
	@%p14 bra 	$L__BB3_13;
	ld.shared.u8 	%rs25, [%r46+4];
	cvt.rn.f32.u16 	%f26, %rs25;
	add.f32 	%f34, %f4, %f26;
	ld.shared.u8 	%rs26, [%r46+5];
	cvt.rn.f32.u16 	%f27, %rs26;
	add.f32 	%f33, %f5, %f27;
	ld.shared.u8 	%rs27, [%r46+6];
	cvt.rn.f32.u16 	%f28, %rs27;
	add.f32 	%f32, %f6, %f28;
	add.s32 	%r108, %r108, 12;
	bra.uni 	$L__BB3_11;
$L__BB3_13:
	mad.lo.s32 	%r95, %r48, %r4, %r3;
	mul.lo.s32 	%r96, %r95, 3;
	div.rn.f32 	%f29, %f4, 0f41F80000;
	cvta.to.global.u64 	%rd14, %rd2;
	mul.wide.s32 	%rd15, %r96, 4;
	add.s64 	%rd16, %rd14, %rd15;
	st.global.f32 	[%rd16], %f29;
	div.rn.f32 	%f30, %f5, 0f41F80000;
	st.global.f32 	[%rd16+4], %f30;
	div.rn.f32 	%f31, %f6, 0f41F80000;
	st.global.f32 	[%rd16+8], %f31;
$L__BB3_14:
	ret;

}
	// .globl	_Z16blur_separable_vPfPhiii
.visible .entry _Z16blur_separable_vPfPhiii(
	.param .u64 .ptr .align 1 _Z16blur_separable_vPfPhiii_param_0,
	.param .u64 .ptr .align 1 _Z16blur_separable_vPfPhiii_param_1,
	.param .u32 _Z16blur_separable_vPfPhiii_param_2,
	.param .u32 _Z16blur_separable_vPfPhiii_param_3,
	.param .u32 _Z16blur_separable_vPfPhiii_param_4
)
{
	.reg .pred 	%p<14>;
	.reg .b32 	%r<106>;
	.reg .b32 	%f<205>;
	.reg .b64 	%rd<17>;
	// demoted variable
	.shared .align 4 .b8 _ZZ16blur_separable_vPfPhiiiE4tile[552];
	ld.param.u64 	%rd3, [_Z16blur_separable_vPfPhiii_param_0];
	ld.param.u64 	%rd2, [_Z16blur_separable_vPfPhiii_param_1];
	ld.param.u32 	%r43, [_Z16blur_separable_vPfPhiii_param_2];
	ld.param.u32 	%r44, [_Z16blur_separable_vPfPhiii_param_3];
	cvta.to.global.u64 	%rd1, %rd3;
	mov.u32 	%r1, %ctaid.x;
	mov.u32 	%r45, %ctaid.y;
	shl.b32 	%r2, %r45, 4;
	mov.u32 	%r3, %tid.x;
	add.s32 	%r4, %r2, %r3;
	setp.ge.s32 	%p1, %r1, %r43;
	@%p1 bra 	$L__BB4_11;
	setp.gt.u32 	%p2, %r3, 45;
	@%p2 bra 	$L__BB4_9;
	add.s32 	%r5, %r44, -1;
	mov.u32 	%r6, %ntid.x;
	add.s32 	%r46, %r3, %r6;
	max.u32 	%r47, %r46, 46;
	setp.lt.u32 	%p3, %r46, 46;
	selp.u32 	%r48, 1, 0, %p3;
	add.s32 	%r49, %r46, %r48;
	sub.s32 	%r50, %r47, %r49;
	div.u32 	%r51, %r50, %r6;
	add.s32 	%r7, %r51, %r48;
	and.b32  	%r52, %r7, 3;
	setp.eq.s32 	%p4, %r52, 3;
	mov.u32 	%r99, %r3;
	@%p4 bra 	$L__BB4_6;
	mov.u32 	%r53, _ZZ16blur_separable_vPfPhiiiE4tile;
	mad.lo.s32 	%r54, %r3, 12, %r53;
	add.s32 	%r98, %r54, 8;
	mul.lo.s32 	%r9, %r6, 12;
	add.s32 	%r97, %r3, -15;
	add.s32 	%r55, %r7, 1;
	and.b32  	%r56, %r55, 3;
	neg.s32 	%r95, %r56;
	mov.u32 	%r96, %r4;
$L__BB4_4:
	.pragma "nounroll";
	add.s32 	%r57, %r96, -15;
	max.s32 	%r58, %r57, 0;
	setp.lt.s32 	%p5, %r58, %r44;
	selp.b32 	%r59, %r58, %r5, %p5;
	mad.lo.s32 	%r60, %r59, %r43, %r1;
	mul.lo.s32 	%r61, %r60, 3;
	mul.wide.s32 	%rd4, %r61, 4;
	add.s64 	%rd5, %rd1, %rd4;
	ld.global.f32 	%f1, [%rd5];
	st.shared.f32 	[%r98+-8], %f1;
	ld.global.f32 	%f2, [%rd5+4];
	st.shared.f32 	[%r98+-4], %f2;
	ld.global.f32 	%f3, [%rd5+8];
	st.shared.f32 	[%r98], %f3;
	add.s32 	%r98, %r98, %r9;
	add.s32 	%r97, %r97, %r6;
	add.s32 	%r96, %r96, %r6;
	add.s32 	%r95, %r95, 1;
	setp.ne.s32 	%p6, %r95, 0;
	@%p6 bra 	$L__BB4_4;
	add.s32 	%r99, %r97, 15;
$L__BB4_6:
	setp.lt.u32 	%p7, %r7, 3;
	@%p7 bra 	$L__BB4_9;
	add.s32 	%r105, %r99, -15;
	shl.b32 	%r23, %r6, 2;
	mov.u32 	%r62, _ZZ16blur_separable_vPfPhiiiE4tile;
	mad.lo.s32 	%r104, %r99, 12, %r62;
	mul.lo.s32 	%r25, %r6, 48;
	add.s32 	%r100, %r99, %r2;
	add.s32 	%r103, %r100, %r6;
	shl.b32 	%r63, %r6, 1;
	add.s32 	%r102, %r100, %r63;
	mad.lo.s32 	%r101, %r6, 3, %r100;
	mul.lo.s32 	%r30, %r6, 12;
$L__BB4_8:
	add.s32 	%r64, %r100, -15;
	max.s32 	%r65, %r64, 0;
	setp.lt.s32 	%p8, %r65, %r44;
	selp.b32 	%r66, %r65, %r5, %p8;
	mad.lo.s32 	%r67, %r66, %r43, %r1;
	mul.lo.s32 	%r68, %r67, 3;
	mul.wide.s32 	%rd6, %r68, 4;
	add.s64 	%rd7, %rd1, %rd6;
	ld.global.f32 	%f4, [%rd7];
	st.shared.f32 	[%r104], %f4;
	ld.global.f32 	%f5, [%rd7+4];
	st.shared.f32 	[%r104+4], %f5;
	ld.global.f32 	%f6, [%rd7+8];
	st.shared.f32 	[%r104+8], %f6;
	add.s32 	%r69, %r103, -15;
	max.s32 	%r70, %r69, 0;
	setp.lt.s32 	%p9, %r70, %r44;
	selp.b32 	%r71, %r70, %r5, %p9;
	mad.lo.s32 	%r72, %r71, %r43, %r1;
	mul.lo.s32 	%r73, %r72, 3;
	mul.wide.s32 	%rd8, %r73, 4;
	add.s64 	%rd9, %rd1, %rd8;
	ld.global.f32 	%f7, [%rd9];
	add.s32 	%r74, %r104, %r30;
	st.shared.f32 	[%r74], %f7;
	ld.global.f32 	%f8, [%rd9+4];
	st.shared.f32 	[%r74+4], %f8;
	ld.global.f32 	%f9, [%rd9+8];
	st.shared.f32 	[%r74+8], %f9;
	add.s32 	%r75, %r102, -15;
	max.s32 	%r76, %r75, 0;
	setp.lt.s32 	%p10, %r76, %r44;
	selp.b32 	%r77, %r76, %r5, %p10;
	mad.lo.s32 	%r78, %r77, %r43, %r1;
	mul.lo.s32 	%r79, %r78, 3;
	mul.wide.s32 	%rd10, %r79, 4;
	add.s64 	%rd11, %rd1, %rd10;
	ld.global.f32 	%f10, [%rd11];
	add.s32 	%r80, %r74, %r30;
	st.shared.f32 	[%r80], %f10;
	ld.global.f32 	%f11, [%rd11+4];
	st.shared.f32 	[%r80+4], %f11;
	ld.global.f32 	%f12, [%rd11+8];
	st.shared.f32 	[%r80+8], %f12;
	add.s32 	%r81, %r101, -15;
	max.s32 	%r82, %r81, 0;
	setp.lt.s32 	%p11, %r82, %r44;
	selp.b32 	%r83, %r82, %r5, %p11;
	mad.lo.s32 	%r84, %r83, %r43, %r1;
	mul.lo.s32 	%r85, %r84, 3;
	mul.wide.s32 	%rd12, %r85, 4;
	add.s64 	%rd13, %rd1, %rd12;
	ld.global.f32 	%f13, [%rd13];
	add.s32 	%r86, %r80, %r30;
	st.shared.f32 	[%r86], %f13;
	ld.global.f32 	%f14, [%rd13+4];
	st.shared.f32 	[%r86+4], %f14;
	ld.global.f32 	%f15, [%rd13+8];
	st.shared.f32 	[%r86+8], %f15;
	add.s32 	%r105, %r105, %r23;
	add.s32 	%r87, %r105, 15;
	add.s32 	%r104, %r104, %r25;
	add.s32 	%r103, %r103, %r23;
	add.s32 	%r102, %r102, %r23;
	add.s32 	%r101, %r101, %r23;
	add.s32 	%r100, %r100, %r23;
	setp.lt.u32 	%p12, %r87, 46;
	@%p12 bra 	$L__BB4_8;
$L__BB4_9:
	bar.sync 	0;
	setp.ge.s32 	%p13, %r4, %r44;
	@%p13 bra 	$L__BB4_11;
	mov.u32 	%r88, _ZZ16blur_separable_vPfPhiiiE4tile;
	mad.lo.s32 	%r89, %r3, 12, %r88;
	ld.shared.f32 	%f16, [%r89];
	add.f32 	%f17, %f16, 0f00000000;
	ld.shared.f32 	%f18, [%r89+4];
	add.f32 	%f19, %f18, 0f00000000;
	ld.shared.f32 	%f20, [%r89+8];
	add.f32 	%f21, %f20, 0f00000000;
	ld.shared.f32 	%f22, [%r89+12];
	add.f32 	%f23, %f17, %f22;
	ld.shared.f32 	%f24, [%r89+16];
	add.f32 	%f25, %f19, %f24;
	ld.shared.f32 	%f26, [%r89+20];
	add.f32 	%f27, %f21, %f26;
	ld.shared.f32 	%f28, [%r89+24];
	add.f32 	%f29, %f23, %f28;
	ld.shared.f32 	%f30, [%r89+28];
	add.f32 	%f31, %f25, %f30;
	ld.shared.f32 	%f32, [%r89+32];
	add.f32 	%f33, %f27, %f32;
	ld.shared.f32 	%f34, [%r89+36];
	add.f32 	%f35, %f29, %f34;
	ld.shared.f32 	%f36, [%r89+40];
	add.f32 	%f37, %f31, %f36;
	ld.shared.f32 	%f38, [%r89+44];
	add.f32 	%f39, %f33, %f38;
	ld.shared.f32 	%f40, [%r89+48];
	add.f32 	%f41, %f35, %f40;
	ld.shared.f32 	%f42, [%r89+52];
	add.f32 	%f43, %f37, %f42;
	ld.shared.f32 	%f44, [%r89+56];
	add.f32 	%f45, %f39, %f44;
	ld.shared.f32 	%f46, [%r89+60];
	add.f32 	%f47, %f41, %f46;
	ld.shared.f32 	%f48, [%r89+64];
	add.f32 	%f49, %f43, %f48;
	ld.shared.f32 	%f50, [%r89+68];
	add.f32 	%f51, %f45, %f50;
	ld.shared.f32 	%f52, [%r89+72];
	add.f32 	%f53, %f47, %f52;
	ld.shared.f32 	%f54, [%r89+76];
	add.f32 	%f55, %f49, %f54;
	ld.shared.f32 	%f56, [%r89+80];
	add.f32 	%f57, %f51, %f56;
	ld.shared.f32 	%f58, [%r89+84];
	add.f32 	%f59, %f53, %f58;
	ld.shared.f32 	%f60, [%r89+88];
	add.f32 	%f61, %f55, %f60;
	ld.shared.f32 	%f62, [%r89+92];
	add.f32 	%f63, %f57, %f62;
	ld.shared.f32 	%f64, [%r89+96];
	add.f32 	%f65, %f59, %f64;
	ld.shared.f32 	%f66, [%r89+100];
	add.f32 	%f67, %f61, %f66;
	ld.shared.f32 	%f68, [%r89+104];
	add.f32 	%f69, %f63, %f68;
	ld.shared.f32 	%f70, [%r89+108];
	add.f32 	%f71, %f65, %f70;
	ld.shared.f32 	%f72, [%r89+112];
	add.f32 	%f73, %f67, %f72;
	ld.shared.f32 	%f74, [%r89+116];
	add.f32 	%f75, %f69, %f74;
	ld.shared.f32 	%f76, [%r89+120];
	add.f32 	%f77, %f71, %f76;
	ld.shared.f32 	%f78, [%r89+124];
	add.f32 	%f79, %f73, %f78;
	ld.shared.f32 	%f80, [%r89+128];
	add.f32 	%f81, %f75, %f80;
	ld.shared.f32 	%f82, [%r89+132];
	add.f32 	%f83, %f77, %f82;
	ld.shared.f32 	%f84, [%r89+136];
	add.f32 	%f85, %f79, %f84;
	ld.shared.f32 	%f86, [%r89+140];
	add.f32 	%f87, %f81, %f86;
	ld.shared.f32 	%f88, [%r89+144];
	add.f32 	%f89, %f83, %f88;
	ld.shared.f32 	%f90, [%r89+148];
	add.f32 	%f91, %f85, %f90;
	ld.shared.f32 	%f92, [%r89+152];
	add.f32 	%f93, %f87, %f92;
	ld.shared.f32 	%f94, [%r89+156];
	add.f32 	%f95, %f89, %f94;
	ld.shared.f32 	%f96, [%r89+160];
	add.f32 	%f97, %f91, %f96;
	ld.shared.f32 	%f98, [%r89+164];
	add.f32 	%f99, %f93, %f98;
	ld.shared.f32 	%f100, [%r89+168];
	add.f32 	%f101, %f95, %f100;
	ld.shared.f32 	%f102, [%r89+172];
	add.f32 	%f103, %f97, %f102;
	ld.shared.f32 	%f104, [%r89+176];
	add.f32 	%f105, %f99, %f104;
	ld.shared.f32 	%f106, [%r89+180];
	add.f32 	%f107, %f101, %f106;
	ld.shared.f32 	%f108, [%r89+184];
	add.f32 	%f109, %f103, %f108;
	ld.shared.f32 	%f110, [%r89+188];
	add.f32 	%f111, %f105, %f110;
	ld.shared.f32 	%f112, [%r89+192];
	add.f32 	%f113, %f107, %f112;
	ld.shared.f32 	%f114, [%r89+196];
	add.f32 	%f115, %f109, %f114;
	ld.shared.f32 	%f116, [%r89+200];
	add.f32 	%f117, %f111, %f116;
	ld.shared.f32 	%f118, [%r89+204];
	add.f32 	%f119, %f113, %f118;
	ld.shared.f32 	%f120, [%r89+208];
	add.f32 	%f121, %f115, %f120;
	ld.shared.f32 	%f122, [%r89+212];
	add.f32 	%f123, %f117, %f122;
	ld.shared.f32 	%f124, [%r89+216];
	add.f32 	%f125, %f119, %f124;
	ld.shared.f32 	%f126, [%r89+220];
	add.f32 	%f127, %f121, %f126;
	ld.shared.f32 	%f128, [%r89+224];
	add.f32 	%f129, %f123, %f128;
	ld.shared.f32 	%f130, [%r89+228];
	add.f32 	%f131, %f125, %f130;
	ld.shared.f32 	%f132, [%r89+232];
	add.f32 	%f133, %f127, %f132;
	ld.shared.f32 	%f134, [%r89+236];
	add.f32 	%f135, %f129, %f134;
	ld.shared.f32 	%f136, [%r89+240];
	add.f32 	%f137, %f131, %f136;
	ld.shared.f32 	%f138, [%r89+244];
	add.f32 	%f139, %f133, %f138;
	ld.shared.f32 	%f140, [%r89+248];
	add.f32 	%f141, %f135, %f140;
	ld.shared.f32 	%f142, [%r89+252];
	add.f32 	%f143, %f137, %f142;
	ld.shared.f32 	%f144, [%r89+256];
	add.f32 	%f145, %f139, %f144;
	ld.shared.f32 	%f146, [%r89+260];
	add.f32 	%f147, %f141, %f146;
	ld.shared.f32 	%f148, [%r89+264];
	add.f32 	%f149, %f143, %f148;
	ld.shared.f32 	%f150, [%r89+268];
	add.f32 	%f151, %f145, %f150;
	ld.shared.f32 	%f152, [%r89+272];
	add.f32 	%f153, %f147, %f152;
	ld.shared.f32 	%f154, [%r89+276];
	add.f32 	%f155, %f149, %f154;
	ld.shared.f32 	%f156, [%r89+280];
	add.f32 	%f157, %f151, %f156;
	ld.shared.f32 	%f158, [%r89+284];
	add.f32 	%f159, %f153, %f158;
	ld.shared.f32 	%f160, [%r89+288];
	add.f32 	%f161, %f155, %f160;
	ld.shared.f32 	%f162, [%r89+292];
	add.f32 	%f163, %f157, %f162;
	ld.shared.f32 	%f164, [%r89+296];
	add.f32 	%f165, %f159, %f164;
	ld.shared.f32 	%f166, [%r89+300];
	add.f32 	%f167, %f161, %f166;
	ld.shared.f32 	%f168, [%r89+304];
	add.f32 	%f169, %f163, %f168;
	ld.shared.f32 	%f170, [%r89+308];
	add.f32 	%f171, %f165, %f170;
	ld.shared.f32 	%f172, [%r89+312];
	add.f32 	%f173, %f167, %f172;
	ld.shared.f32 	%f174, [%r89+316];
	add.f32 	%f175, %f169, %f174;
	ld.shared.f32 	%f176, [%r89+320];
	add.f32 	%f177, %f171, %f176;
	ld.shared.f32 	%f178, [%r89+324];
	add.f32 	%f179, %f173, %f178;
	ld.shared.f32 	%f180, [%r89+328];
	add.f32 	%f181, %f175, %f180;
	ld.shared.f32 	%f182, [%r89+332];
	add.f32 	%f183, %f177, %f182;
	ld.shared.f32 	%f184, [%r89+336];
	add.f32 	%f185, %f179, %f184;
	ld.shared.f32 	%f186, [%r89+340];
	add.f32 	%f187, %f181, %f186;
	ld.shared.f32 	%f188, [%r89+344];
	add.f32 	%f189, %f183, %f188;
	ld.shared.f32 	%f190, [%r89+348];
	add.f32 	%f191, %f185, %f190;
	ld.shared.f32 	%f192, [%r89+352];
	add.f32 	%f193, %f187, %f192;
	ld.shared.f32 	%f194, [%r89+356];
	add.f32 	%f195, %f189, %f194;
	ld.shared.f32 	%f196, [%r89+360];
	add.f32 	%f197, %f191, %f196;
	ld.shared.f32 	%f198, [%r89+364];
	add.f32 	%f199, %f193, %f198;
	ld.shared.f32 	%f200, [%r89+368];
	add.f32 	%f201, %f195, %f200;
	mad.lo.s32 	%r90, %r43, %r4, %r1;
	mul.lo.s32 	%r91, %r90, 3;
	div.rn.f32 	%f202, %f197, 0f41F80000;
	cvt.rzi.u32.f32 	%r92, %f202;
	cvt.u64.u32 	%rd14, %r91;
	cvta.to.global.u64 	%rd15, %rd2;
	add.s64 	%rd16, %rd15, %rd14;
	st.global.u8 	[%rd16], %r92;
	div.rn.f32 	%f203, %f199, 0f41F80000;
	cvt.rzi.u32.f32 	%r93, %f203;
	st.global.u8 	[%rd16+1], %r93;
	div.rn.f32 	%f204, %f201, 0f41F80000;
	cvt.rzi.u32.f32 	%r94, %f204;
	st.global.u8 	[%rd16+2], %r94;
$L__BB4_11:
	ret;

}


// ===== COMPILED SASS (sm_100) =====

	.target	sm_100

	.elftype	@"ET_EXEC"


//--------------------- .note.nv.tkinfo           --------------------------
	.section	.note.nv.tkinfo,"",@"SHT_NOTE"
	.sectionflags	@"SHF_NOTE_NV_TKINFO"
	.tkinfo
        /*0018*/ 	.word	0x00000002
        /*0030*/ 	.string	""
        /*0030*/ 	.string	"ptxas"
        /*0030*/ 	.string	"Cuda compilation tools, release 13.0, V13.0.88"
        /*0030*/ 	.string	"Build cuda_13.0.r13.0/compiler.36424714_0"
        /*0030*/ 	.string	"-arch sm_100 -m 64 "



//--------------------- .note.nv.cuinfo           --------------------------
	.section	.note.nv.cuinfo,"",@"SHT_NOTE"
	.sectionflags	@"SHF_NOTE_NV_CUINFO"
        /*0018*/ 	.short	0x0002
        /*001a*/ 	.short	0x0064
        /*001c*/ 	.short	0x0082
	.zero		2


//--------------------- .nv.info                  --------------------------
	.section	.nv.info,"",@"SHT_CUDA_INFO"
	.align	4


	//----- nvinfo : EIATTR_REGCOUNT
	.align		4
        /*0000*/ 	.byte	0x04, 0x2f
        /*0002*/ 	.short	(.L_1 - .L_0)
	.align		4
.L_0:
        /*0004*/ 	.word	index@(_Z13blur_naive_31PhS_iii)
        /*0008*/ 	.word	0x00000020


	//----- nvinfo : EIATTR_FRAME_SIZE
	.align		4
.L_1:
        /*000c*/ 	.byte	0x04, 0x11
        /*000e*/ 	.short	(.L_3 - .L_2)
	.align		4
.L_2:
        /*0010*/ 	.word	index@($__internal_3_$__cuda_sm3x_div_rn_noftz_f32_slowpath)
        /*0014*/ 	.word	0x00000000


	//----- nvinfo : EIATTR_FRAME_SIZE
	.align		4
.L_3:
        /*0018*/ 	.byte	0x04, 0x11
        /*001a*/ 	.short	(.L_5 - .L_4)
	.align		4
.L_4:
        /*001c*/ 	.word	index@(_Z13blur_naive_31PhS_iii)
        /*0020*/ 	.word	0x00000000


	//----- nvinfo : EIATTR_REGCOUNT
	.align		4
.L_5:
        /*0024*/ 	.byte	0x04, 0x2f
        /*0026*/ 	.short	(.L_7 - .L_6)
	.align		4
.L_6:
        /*0028*/ 	.word	index@(_Z14blur_shared_31PhS_iii)
        /*002c*/ 	.word	0x00000020


	//----- nvinfo : EIATTR_FRAME_SIZE
	.align		4
.L_7:
        /*0030*/ 	.byte	0x04, 0x11
        /*0032*/ 	.short	(.L_9 - .L_8)
	.align		4
.L_8:
        /*0034*/ 	.word	index@($__internal_2_$__cuda_sm3x_div_rn_noftz_f32_slowpath)
        /*0038*/ 	.word	0x00000000


	//----- nvinfo : EIATTR_FRAME_SIZE
	.align		4
.L_9:
        /*003c*/ 	.byte	0x04, 0x11
        /*003e*/ 	.short	(.L_11 - .L_10)
	.align		4
.L_10:
        /*0040*/ 	.word	index@(_Z14blur_shared_31PhS_iii)
        /*0044*/ 	.word	0x00000000


	//----- nvinfo : EIATTR_REGCOUNT
	.align		4
.L_11:
        /*0048*/ 	.byte	0x04, 0x2f
        /*004a*/ 	.short	(.L_13 - .L_12)
	.align		4
.L_12:
        /*004c*/ 	.word	index@(_Z10merge_maskPhS_S_S_iiih)
        /*0050*/ 	.word	0x0000000e


	//----- nvinfo : EIATTR_FRAME_SIZE
	.align		4
.L_13:
        /*0054*/ 	.byte	0x04, 0x11
        /*0056*/ 	.short	(.L_15 - .L_14)
	.align		4
.L_14:
        /*0058*/ 	.word	index@(_Z10merge_maskPhS_S_S_iiih)
        /*005c*/ 	.word	0x00000000


	//----- nvinfo : EIATTR_REGCOUNT
	.align		4
.L_15:
        /*0060*/ 	.byte	0x04, 0x2f
        /*0062*/ 	.short	(.L_17 - .L_16)
	.align		4
.L_16:
        /*0064*/ 	.word	index@(_Z16blur_separable_hPhPfiii)
        /*0068*/ 	.word	0x00000020


	//----- nvinfo : EIATTR_FRAME_SIZE
	.align		4
.L_17:
        /*006c*/ 	.byte	0x04, 0x11
        /*006e*/ 	.short	(.L_19 - .L_18)
	.align		4
.L_18:
        /*0070*/ 	.word	index@($__internal_1_$__cuda_sm3x_div_rn_noftz_f32_slowpath)
        /*0074*/ 	.word	0x00000000


	//----- nvinfo : EIATTR_FRAME_SIZE
	.align		4
.L_19:
        /*0078*/ 	.byte	0x04, 0x11
        /*007a*/ 	.short	(.L_21 - .L_20)
	.align		4
.L_20:
        /*007c*/ 	.word	index@(_Z16blur_separable_hPhPfiii)
        /*0080*/ 	.word	0x00000000


	//----- nvinfo : EIATTR_REGCOUNT
	.align		4
.L_21:
        /*0084*/ 	.byte	0x04, 0x2f
        /*0086*/ 	.short	(.L_23 - .L_22)
	.align		4
.L_22:
        /*0088*/ 	.word	index@(_Z16blur_separable_vPfPhiii)
        /*008c*/ 	.word	0x00000020


	//----- nvinfo : EIATTR_FRAME_SIZE
	.align		4
.L_23:
        /*0090*/ 	.byte	0x04, 0x11
        /*0092*/ 	.short	(.L_25 - .L_24)
	.align		4
.L_24:
        /*0094*/ 	.word	index@($__internal_0_$__cuda_sm3x_div_rn_noftz_f32_slowpath)
        /*0098*/ 	.word	0x00000000


	//----- nvinfo : EIATTR_FRAME_SIZE
	.align		4
.L_25:
        /*009c*/ 	.byte	0x04, 0x11
        /*009e*/ 	.short	(.L_27 - .L_26)
	.align		4
.L_26:
        /*00a0*/ 	.word	index@(_Z16blur_separable_vPfPhiii)
        /*00a4*/ 	.word	0x00000000


	//----- nvinfo : EIATTR_MIN_STACK_SIZE
	.align		4
.L_27:
        /*00a8*/ 	.byte	0x04, 0x12
        /*00aa*/ 	.short	(.L_29 - .L_28)
	.align		4
.L_28:
        /*00ac*/ 	.word	index@(_Z16blur_separable_vPfPhiii)
        /*00b0*/ 	.word	0x00000000


	//----- nvinfo : EIATTR_MIN_STACK_SIZE
	.align		4
.L_29:
        /*00b4*/ 	.byte	0x04, 0x12
        /*00b6*/ 	.short	(.L_31 - .L_30)
	.align		4
.L_30:
        /*00b8*/ 	.word	index@(_Z16blur_separable_hPhPfiii)
        /*00bc*/ 	.word	0x00000000


	//----- nvinfo : EIATTR_MIN_STACK_SIZE
	.align		4
.L_31:
        /*00c0*/ 	.byte	0x04, 0x12
        /*00c2*/ 	.short	(.L_33 - .L_32)
	.align		4
.L_32:
        /*00c4*/ 	.word	index@(_Z10merge_maskPhS_S_S_iiih)
        /*00c8*/ 	.word	0x00000000


	//----- nvinfo : EIATTR_MIN_STACK_SIZE
	.align		4
.L_33:
        /*00cc*/ 	.byte	0x04, 0x12
        /*00ce*/ 	.short	(.L_35 - .L_34)
	.align		4
.L_34:
        /*00d0*/ 	.word	index@(_Z14blur_shared_31PhS_iii)
        /*00d4*/ 	.word	0x00000000


	//----- nvinfo : EIATTR_MIN_STACK_SIZE
	.align		4
.L_35:
        /*00d8*/ 	.byte	0x04, 0x12
        /*00da*/ 	.short	(.L_37 - .L_36)
	.align		4
.L_36:
        /*00dc*/ 	.word	index@(_Z13blur_naive_31PhS_iii)
        /*00e0*/ 	.word	0x00000000
.L_37:


//--------------------- .nv.compat                --------------------------
	.section	.nv.compat,"",@"SHT_CUDA_COMPAT_INFO"
	.align	4
        /*0000*/ 	.byte	0x02, 0x09, 0x00, 0x00, 0x02, 0x02, 0x01, 0x00, 0x02, 0x05, 0x05, 0x00, 0x03, 0x07, 0x01, 0x01
        /*0010*/ 	.byte	0x02, 0x03, 0x00, 0x00, 0x02, 0x06, 0x01, 0x00, 0x04, 0x0b, 0x08, 0x00, 0x01, 0x00, 0x00, 0x00
        /*0020*/ 	.byte	0x00, 0x00, 0x00, 0x00


//--------------------- .nv.info._Z16blur_separable_vPfPhiii --------------------------
	.section	.nv.info._Z16blur_separable_vPfPhiii,"",@"SHT_CUDA_INFO"
	.sectionflags	@""
	.align	4


	//----- nvinfo : EIATTR_CUDA_API_VERSION
	.align		4
        /*0000*/ 	.byte	0x04, 0x37
        /*0002*/ 	.short	(.L_39 - .L_38)
.L_38:
        /*0004*/ 	.word	0x00000082


	//----- nvinfo : EIATTR_KPARAM_INFO
	.align		4
.L_39:
        /*0008*/ 	.byte	0x04, 0x17
        /*000a*/ 	.short	(.L_41 - .L_40)
.L_40:
        /*000c*/ 	.word	0x00000000
        /*0010*/ 	.short	0x0004
        /*0012*/ 	.short	0x0018
        /*0014*/ 	.byte	0x00, 0xf0, 0x11, 0x00


	//----- nvinfo : EIATTR_KPARAM_INFO
	.align		4
.L_41:
        /*0018*/ 	.byte	0x04, 0x17
        /*001a*/ 	.short	(.L_43 - .L_42)
.L_42:
        /*001c*/ 	.word	0x00000000
        /*0020*/ 	.short	0x0003
        /*0022*/ 	.short	0x0014
        /*0024*/ 	.byte	0x00, 0xf0, 0x11, 0x00


	//----- nvinfo : EIATTR_KPARAM_INFO
	.align		4
.L_43:
        /*0028*/ 	.byte	0x04, 0x17
        /*002a*/ 	.short	(.L_45 - .L_44)
.L_44:
        /*002c*/ 	.word	0x00000000
        /*0030*/ 	.short	0x0002
        /*0032*/ 	.short	0x0010
        /*0034*/ 	.byte	0x00, 0xf0, 0x11, 0x00


	//----- nvinfo : EIATTR_KPARAM_INFO
	.align		4
.L_45:
        /*0038*/ 	.byte	0x04, 0x17
        /*003a*/ 	.short	(.L_47 - .L_46)
.L_46:
        /*003c*/ 	.word	0x00000000
        /*0040*/ 	.short	0x0001
        /*0042*/ 	.short	0x0008
        /*0044*/ 	.byte	0x00, 0xf5, 0x21, 0x00


	//----- nvinfo : EIATTR_KPARAM_INFO
	.align		4
.L_47:
        /*0048*/ 	.byte	0x04, 0x17
        /*004a*/ 	.short	(.L_49 - .L_48)
.L_48:
        /*004c*/ 	.word	0x00000000
        /*0050*/ 	.short	0x0000
        /*0052*/ 	.short	0x0000
        /*0054*/ 	.byte	0x00, 0xf5, 0x21, 0x00


	//----- nvinfo : EIATTR_SPARSE_MMA_MASK
	.align		4
.L_49:
        /*0058*/ 	.byte	0x03, 0x50
        /*005a*/ 	.short	0x0000


	//----- nvinfo : EIATTR_MAXREG_COUNT
	.align		4
        /*005c*/ 	.byte	0x03, 0x1b
        /*005e*/ 	.short	0x00ff


	//----- nvinfo : EIATTR_NUM_BARRIERS
	.align		4
        /*0060*/ 	.byte	0x02, 0x4c
        /*0062*/ 	.byte	0x01
	.zero		1


	//----- nvinfo : EIATTR_MERCURY_ISA_VERSION
	.align		4
        /*0064*/ 	.byte	0x03, 0x5f
        /*0066*/ 	.short	0x0101


	//----- nvinfo : EIATTR_VRC_CTA_INIT_COUNT
	.align		4
        /*0068*/ 	.byte	0x02, 0x4a
	.zero		1
	.zero		1


	//----- nvinfo : EIATTR_EXIT_INSTR_OFFSETS
	.align		4
        /*006c*/ 	.byte	0x04, 0x1c
        /*006e*/ 	.short	(.L_51 - .L_50)


	//   ....[0]....
.L_50:
        /*0070*/ 	.word	0x00000040


	//   ....[1]....
        /*0074*/ 	.word	0x00000990


	//   ....[2]....
        /*0078*/ 	.word	0x000018e0


	//----- nvinfo : EIATTR_CRS_STACK_SIZE
	.align		4
.L_51:
        /*007c*/ 	.byte	0x04, 0x1e
        /*007e*/ 	.short	(.L_53 - .L_52)
.L_52:
        /*0080*/ 	.word	0x00000000


	//----- nvinfo : EIATTR_CBANK_PARAM_SIZE
	.align		4
.L_53:
        /*0084*/ 	.byte	0x03, 0x19
        /*0086*/ 	.short	0x001c


	//----- nvinfo : EIATTR_PARAM_CBANK
	.align		4
        /*0088*/ 	.byte	0x04, 0x0a
        /*008a*/ 	.short	(.L_55 - .L_54)
	.align		4
.L_54:
        /*008c*/ 	.word	index@(.nv.constant0._Z16blur_separable_vPfPhiii)
        /*0090*/ 	.short	0x0380
        /*0092*/ 	.short	0x001c


	//----- nvinfo : EIATTR_SW_WAR
	.align		4
.L_55:
        /*0094*/ 	.byte	0x04, 0x36
        /*0096*/ 	.short	(.L_57 - .L_56)
.L_56:
        /*0098*/ 	.word	0x00000008
.L_57:


//--------------------- .nv.info._Z16blur_separable_hPhPfiii --------------------------
	.section	.nv.info._Z16blur_separable_hPhPfiii,"",@"SHT_CUDA_INFO"
	.sectionflags	@""
	.align	4


	//----- nvinfo : EIATTR_CUDA_API_VERSION
	.align		4
        /*0000*/ 	.byte	0x04, 0x37
        /*0002*/ 	.short	(.L_59 - .L_58)
.L_58:
        /*0004*/ 	.word	0x00000082


	//----- nvinfo : EIATTR_KPARAM_INFO
	.align		4
.L_59:
        /*0008*/ 	.byte	0x04, 0x17
        /*000a*/ 	.short	(.L_61 - .L_60)
.L_60:
        /*000c*/ 	.word	0x00000000
        /*0010*/ 	.short	0x0004
        /*0012*/ 	.short	0x0018
        /*0014*/ 	.byte	0x00, 0xf0, 0x11, 0x00


	//----- nvinfo : EIATTR_KPARAM_INFO
	.align		4
.L_61:
        /*0018*/ 	.byte	0x04, 0x17
        /*001a*/ 	.short	(.L_63 - .L_62)
.L_62:
        /*001c*/ 	.word	0x00000000
        /*0020*/ 	.short	0x0003
        /*0022*/ 	.short	0x0014
        /*0024*/ 	.byte	0x00, 0xf0, 0x11, 0x00


	//----- nvinfo : EIATTR_KPARAM_INFO
	.align		4
.L_63:
        /*0028*/ 	.byte	0x04, 0x17
        /*002a*/ 	.short	(.L_65 - .L_64)
.L_64:
        /*002c*/ 	.word	0x00000000
        /*0030*/ 	.short	0x0002
        /*0032*/ 	.short	0x0010
        /*0034*/ 	.byte	0x00, 0xf0, 0x11, 0x00


	//----- nvinfo : EIATTR_KPARAM_INFO
	.align		4
.L_65:
        /*0038*/ 	.byte	0x04, 0x17
        /*003a*/ 	.short	(.L_67 - .L_66)
.L_66:
        /*003c*/ 	.word	0x00000000
        /*0040*/ 	.short	0x0001
        /*0042*/ 	.short	0x0008
        /*0044*/ 	.byte	0x00, 0xf5, 0x21, 0x00


	//----- nvinfo : EIATTR_KPARAM_INFO
	.align		4
.L_67:
        /*0048*/ 	.byte	0x04, 0x17
        /*004a*/ 	.short	(.L_69 - .L_68)
.L_68:
        /*004c*/ 	.word	0x00000000
        /*0050*/ 	.short	0x0000
        /*0052*/ 	.short	0x0000
        /*0054*/ 	.byte	0x00, 0xf5, 0x21, 0x00


	//----- nvinfo : EIATTR_SPARSE_MMA_MASK
	.align		4
.L_69:
        /*0058*/ 	.byte	0x03, 0x50
        /*005a*/ 	.short	0x0000


	//----- nvinfo : EIATTR_MAXREG_COUNT
	.align		4
        /*005c*/ 	.byte	0x03, 0x1b
        /*005e*/ 	.short	0x00ff


	//----- nvinfo : EIATTR_NUM_BARRIERS
	.align		4
        /*0060*/ 	.byte	0x02, 0x4c
        /*0062*/ 	.byte	0x01
	.zero		1


	//----- nvinfo : EIATTR_MERCURY_ISA_VERSION
	.align		4
        /*0064*/ 	.byte	0x03, 0x5f
        /*0066*/ 	.short	0x0101


	//----- nvinfo : EIATTR_VRC_CTA_INIT_COUNT
	.align		4
        /*0068*/ 	.byte	0x02, 0x4a
	.zero		1
	.zero		1


	//----- nvinfo : EIATTR_EXIT_INSTR_OFFSETS
	.align		4
        /*006c*/ 	.byte	0x04, 0x1c
        /*006e*/ 	.short	(.L_71 - .L_70)


	//   ....[0]....
.L_70:
        /*0070*/ 	.word	0x00000040


	//   ....[1]....
        /*0074*/ 	.word	0x000009e0


	//   ....[2]....
        /*0078*/ 	.word	0x00001860


	//----- nvinfo : EIATTR_CRS_STACK_SIZE
	.align		4
.L_71:
        /*007c*/ 	.byte	0x04, 0x1e
        /*007e*/ 	.short	(.L_73 - .L_72)
.L_72:
        /*0080*/ 	.word	0x00000000


	//----- nvinfo : EIATTR_CBANK_PARAM_SIZE
	.align		4
.L_73:
        /*0084*/ 	.byte	0x03, 0x19
        /*0086*/ 	.short	0x001c


	//----- nvinfo : EIATTR_PARAM_CBANK
	.align		4
        /*0088*/ 	.byte	0x04, 0x0a
        /*008a*/ 	.short	(.L_75 - .L_74)
	.align		4
.L_74:
        /*008c*/ 	.word	index@(.nv.constant0._Z16blur_separable_hPhPfiii)
        /*0090*/ 	.short	0x0380
        /*0092*/ 	.short	0x001c


	//----- nvinfo : EIATTR_SW_WAR
	.align		4
.L_75:
        /*0094*/ 	.byte	0x04, 0x36
        /*0096*/ 	.short	(.L_77 - .L_76)
.L_76:
        /*0098*/ 	.word	0x00000008
.L_77:


//--------------------- .nv.info._Z10merge_maskPhS_S_S_iiih --------------------------
	.section	.nv.info._Z10merge_maskPhS_S_S_iiih,"",@"SHT_CUDA_INFO"
	.sectionflags	@""
	.align	4


	//----- nvinfo : EIATTR_CUDA_API_VERSION
	.align		4
        /*0000*/ 	.byte	0x04, 0x37
        /*0002*/ 	.short	(.L_79 - .L_78)
.L_78:
        /*0004*/ 	.word	0x00000082


	//----- nvinfo : EIATTR_KPARAM_INFO
	.align		4
.L_79:
        /*0008*/ 	.byte	0x04, 0x17
        /*000a*/ 	.short	(.L_81 - .L_80)
.L_80:
        /*000c*/ 	.word	0x00000000
        /*0010*/ 	.short	0x0007
        /*0012*/ 	.short	0x002c
        /*0014*/ 	.byte	0x00, 0xf0, 0x05, 0x00


	//----- nvinfo : EIATTR_KPARAM_INFO
	.align		4
.L_81:
        /*0018*/ 	.byte	0x04, 0x17
        /*001a*/ 	.short	(.L_83 - .L_82)
.L_82:
        /*001c*/ 	.word	0x00000000
        /*0020*/ 	.short	0x0006
        /*0022*/ 	.short	0x0028
        /*0024*/ 	.byte	0x00, 0xf0, 0x11, 0x00


	//----- nvinfo : EIATTR_KPARAM_INFO
	.align		4
.L_83:
        /*0028*/ 	.byte	0x04, 0x17
        /*002a*/ 	.short	(.L_85 - .L_84)
.L_84:
        /*002c*/ 	.word	0x00000000
        /*0030*/ 	.short	0x0005
        /*0032*/ 	.short	0x0024
        /*0034*/ 	.byte	0x00, 0xf0, 0x11, 0x00


	//----- nvinfo : EIATTR_KPARAM_INFO
	.align		4
.L_85:
        /*0038*/ 	.byte	0x04, 0x17
        /*003a*/ 	.short	(.L_87 - .L_86)
.L_86:
        /*003c*/ 	.word	0x00000000
        /*0040*/ 	.short	0x0004
        /*0042*/ 	.short	0x0020
        /*0044*/ 	.byte	0x00, 0xf0, 0x11, 0x00


	//----- nvinfo : EIATTR_KPARAM_INFO
	.align		4
.L_87:
        /*0048*/ 	.byte	0x04, 0x17
        /*004a*/ 	.short	(.L_89 - .L_88)
.L_88:
        /*004c*/ 	.word	0x00000000
        /*0050*/ 	.short	0x0003
        /*0052*/ 	.short	0x0018
        /*0054*/ 	.byte	0x00, 0xf5, 0x21, 0x00


	//----- nvinfo : EIATTR_KPARAM_INFO
	.align		4
.L_89:
        /*0058*/ 	.byte	0x04, 0x17
        /*005a*/ 	.short	(.L_91 - .L_90)
.L_90:
        /*005c*/ 	.word	0x00000000
        /*0060*/ 	.short	0x0002
        /*0062*/ 	.short	0x0010
        /*0064*/ 	.byte	0x00, 0xf5, 0x21, 0x00


	//----- nvinfo : EIATTR_KPARAM_INFO
	.align		4
.L_91:
        /*0068*/ 	.byte	0x04, 0x17
        /*006a*/ 	.short	(.L_93 - .L_92)
.L_92:
        /*006c*/ 	.word	0x00000000
        /*0070*/ 	.short	0x0001
        /*0072*/ 	.short	0x0008
        /*0074*/ 	.byte	0x00, 0xf5, 0x21, 0x00


	//----- nvinfo : EIATTR_KPARAM_INFO
	.align		4
.L_93:
        /*0078*/ 	.byte	0x04, 0x17
        /*007a*/ 	.short	(.L_95 - .L_94)
.L_94:
        /*007c*/ 	.word	0x00000000
        /*0080*/ 	.short	0x0000
        /*0082*/ 	.short	0x0000
        /*0084*/ 	.byte	0x00, 0xf5, 0x21, 0x00


	//----- nvinfo : EIATTR_SPARSE_MMA_MASK
	.align		4
.L_95:
        /*0088*/ 	.byte	0x03, 0x50
        /*008a*/ 	.short	0x0000


	//----- nvinfo : EIATTR_MAXREG_COUNT
	.align		4
        /*008c*/ 	.byte	0x03, 0x1b
        /*008e*/ 	.short	0x00ff


	//----- nvinfo : EIATTR_MERCURY_ISA_VERSION
	.align		4
        /*0090*/ 	.byte	0x03, 0x5f
        /*0092*/ 	.short	0x0101


	//----- nvinfo : EIATTR_VRC_CTA_INIT_COUNT
	.align		4
        /*0094*/ 	.byte	0x02, 0x4a
	.zero		1
	.zero		1


	//----- nvinfo : EIATTR_EXIT_INSTR_OFFSETS
	.align		4
        /*0098*/ 	.byte	0x04, 0x1c
        /*009a*/ 	.short	(.L_97 - .L_96)


	//   ....[0]....
.L_96:
        /*009c*/ 	.word	0x000000c0


	//   ....[1]....
        /*00a0*/ 	.word	0x00000250


	//   ....[2]....
        /*00a4*/ 	.word	0x00000330


	//----- nvinfo : EIATTR_CRS_STACK_SIZE
	.align		4
.L_97:
        /*00a8*/ 	.byte	0x04, 0x1e
        /*00aa*/ 	.short	(.L_99 - .L_98)
.L_98:
        /*00ac*/ 	.word	0x00000000


	//----- nvinfo : EIATTR_CBANK_PARAM_SIZE
	.align		4
.L_99:
        /*00b0*/ 	.byte	0x03, 0x19
        /*00b2*/ 	.short	0x002d


	//----- nvinfo : EIATTR_PARAM_CBANK
	.align		4
        /*00b4*/ 	.byte	0x04, 0x0a
        /*00b6*/ 	.short	(.L_101 - .L_100)
	.align		4
.L_100:
        /*00b8*/ 	.word	index@(.nv.constant0._Z10merge_maskPhS_S_S_iiih)
        /*00bc*/ 	.short	0x0380
        /*00be*/ 	.short	0x002d


	//----- nvinfo : EIATTR_SW_WAR
	.align		4
.L_101:
        /*00c0*/ 	.byte	0x04, 0x36
        /*00c2*/ 	.short	(.L_103 - .L_102)
.L_102:
        /*00c4*/ 	.word	0x00000008
.L_103:


//--------------------- .nv.info._Z14blur_shared_31PhS_iii --------------------------
	.section	.nv.info._Z14blur_shared_31PhS_iii,"",@"SHT_CUDA_INFO"
	.sectionflags	@""
	.align	4


	//----- nvinfo : EIATTR_CUDA_API_VERSION
	.align		4
        /*0000*/ 	.byte	0x04, 0x37
        /*0002*/ 	.short	(.L_105 - .L_104)
.L_104:
        /*0004*/ 	.word	0x00000082


	//----- nvinfo : EIATTR_KPARAM_INFO
	.align		4
.L_105:
        /*0008*/ 	.byte	0x04, 0x17
        /*000a*/ 	.short	(.L_107 - .L_106)
.L_106:
        /*000c*/ 	.word	0x00000000
        /*0010*/ 	.short	0x0004
        /*0012*/ 	.short	0x0018
        /*0014*/ 	.byte	0x00, 0xf0, 0x11, 0x00


	//----- nvinfo : EIATTR_KPARAM_INFO
	.align		4
.L_107:
        /*0018*/ 	.byte	0x04, 0x17
        /*001a*/ 	.short	(.L_109 - .L_108)
.L_108:
        /*001c*/ 	.word	0x00000000
        /*0020*/ 	.short	0x0003
        /*0022*/ 	.short	0x0014
        /*0024*/ 	.byte	0x00, 0xf0, 0x11, 0x00


	//----- nvinfo : EIATTR_KPARAM_INFO
	.align		4
.L_109:
        /*0028*/ 	.byte	0x04, 0x17
        /*002a*/ 	.short	(.L_111 - .L_110)
.L_110:
        /*002c*/ 	.word	0x00000000
        /*0030*/ 	.short	0x0002
        /*0032*/ 	.short	0x0010
        /*0034*/ 	.byte	0x00, 0xf0, 0x11, 0x00


	//----- nvinfo : EIATTR_KPARAM_INFO
	.align		4
.L_111:
        /*0038*/ 	.byte	0x04, 0x17
        /*003a*/ 	.short	(.L_113 - .L_112)
.L_112:
        /*003c*/ 	.word	0x00000000
        /*0040*/ 	.short	0x0001
        /*0042*/ 	.short	0x0008
        /*0044*/ 	.byte	0x00, 0xf5, 0x21, 0x00


	//----- nvinfo : EIATTR_KPARAM_INFO
	.align		4
.L_113:
        /*0048*/ 	.byte	0x04, 0x17
        /*004a*/ 	.short	(.L_115 - .L_114)
.L_114:
        /*004c*/ 	.word	0x00000000
        /*0050*/ 	.short	0x0000
        /*0052*/ 	.short	0x0000
        /*0054*/ 	.byte	0x00, 0xf5, 0x21, 0x00


	//----- nvinfo : EIATTR_SPARSE_MMA_MASK
	.align		4
.L_115:
        /*0058*/ 	.byte	0x03, 0x50
        /*005a*/ 	.short	0x0000


	//----- nvinfo : EIATTR_MAXREG_COUNT
	.align		4
        /*005c*/ 	.byte	0x03, 0x1b
        /*005e*/ 	.short	0x00ff


	//----- nvinfo : EIATTR_NUM_BARRIERS
	.align		4
        /*0060*/ 	.byte	0x02, 0x4c
        /*0062*/ 	.byte	0x01
	.zero		1


	//----- nvinfo : EIATTR_MERCURY_ISA_VERSION
	.align		4
        /*0064*/ 	.byte	0x03, 0x5f
        /*0066*/ 	.short	0x0101


	//----- nvinfo : EIATTR_VRC_CTA_INIT_COUNT
	.align		4
        /*0068*/ 	.byte	0x02, 0x4a
	.zero		1
	.zero		1


	//----- nvinfo : EIATTR_EXIT_INSTR_OFFSETS
	.align		4
        /*006c*/ 	.byte	0x04, 0x1c
        /*006e*/ 	.short	(.L_117 - .L_116)


	//   ....[0]....
.L_116:
        /*0070*/ 	.word	0x00000c70


	//   ....[1]....
        /*0074*/ 	.word	0x00001ba0


	//----- nvinfo : EIATTR_CRS_STACK_SIZE
	.align		4
.L_117:
        /*0078*/ 	.byte	0x04, 0x1e
        /*007a*/ 	.short	(.L_119 - .L_118)
.L_118:
        /*007c*/ 	.word	0x00000000


	//----- nvinfo : EIATTR_CBANK_PARAM_SIZE
	.align		4
.L_119:
        /*0080*/ 	.byte	0x03, 0x19
        /*0082*/ 	.short	0x001c


	//----- nvinfo : EIATTR_PARAM_CBANK
	.align		4
        /*0084*/ 	.byte	0x04, 0x0a
        /*0086*/ 	.short	(.L_121 - .L_120)
	.align		4
.L_120:
        /*0088*/ 	.word	index@(.nv.constant0._Z14blur_shared_31PhS_iii)
        /*008c*/ 	.short	0x0380
        /*008e*/ 	.short	0x001c


	//----- nvinfo : EIATTR_SW_WAR
	.align		4
.L_121:
        /*0090*/ 	.byte	0x04, 0x36
        /*0092*/ 	.short	(.L_123 - .L_122)
.L_122:
        /*0094*/ 	.word	0x00000008
.L_123:


//--------------------- .nv.info._Z13blur_naive_31PhS_iii --------------------------
	.section	.nv.info._Z13blur_naive_31PhS_iii,"",@"SHT_CUDA_INFO"
	.sectionflags	@""
	.align	4


	//----- nvinfo : EIATTR_CUDA_API_VERSION
	.align		4
        /*0000*/ 	.byte	0x04, 0x37
        /*0002*/ 	.short	(.L_125 - .L_124)
.L_124:
        /*0004*/ 	.word	0x00000082


	//----- nvinfo : EIATTR_KPARAM_INFO
	.align		4
.L_125:
        /*0008*/ 	.byte	0x04, 0x17
        /*000a*/ 	.short	(.L_127 - .L_126)
.L_126:
        /*000c*/ 	.word	0x00000000
        /*0010*/ 	.short	0x0004
        /*0012*/ 	.short	0x0018
        /*0014*/ 	.byte	0x00, 0xf0, 0x11, 0x00


	//----- nvinfo : EIATTR_KPARAM_INFO
	.align		4
.L_127:
        /*0018*/ 	.byte	0x04, 0x17
        /*001a*/ 	.short	(.L_129 - .L_128)
.L_128:
        /*001c*/ 	.word	0x00000000
        /*0020*/ 	.short	0x0003
        /*0022*/ 	.short	0x0014
        /*0024*/ 	.byte	0x00, 0xf0, 0x11, 0x00


	//----- nvinfo : EIATTR_KPARAM_INFO
	.align		4
.L_129:
        /*0028*/ 	.byte	0x04, 0x17
        /*002a*/ 	.short	(.L_131 - .L_130)
.L_130:
        /*002c*/ 	.word	0x00000000
        /*0030*/ 	.short	0x0002
        /*0032*/ 	.short	0x0010
        /*0034*/ 	.byte	0x00, 0xf0, 0x11, 0x00


	//----- nvinfo : EIATTR_KPARAM_INFO
	.align		4
.L_131:
        /*0038*/ 	.byte	0x04, 0x17
        /*003a*/ 	.short	(.L_133 - .L_132)
.L_132:
        /*003c*/ 	.word	0x00000000
        /*0040*/ 	.short	0x0001
        /*0042*/ 	.short	0x0008
        /*0044*/ 	.byte	0x00, 0xf5, 0x21, 0x00


	//----- nvinfo : EIATTR_KPARAM_INFO
	.align		4
.L_133:
        /*0048*/ 	.byte	0x04, 0x17
        /*004a*/ 	.short	(.L_135 - .L_134)
.L_134:
        /*004c*/ 	.word	0x00000000
        /*0050*/ 	.short	0x0000
        /*0052*/ 	.short	0x0000
        /*0054*/ 	.byte	0x00, 0xf5, 0x21, 0x00


	//----- nvinfo : EIATTR_SPARSE_MMA_MASK
	.align		4
.L_135:
        /*0058*/ 	.byte	0x03, 0x50
        /*005a*/ 	.short	0x0000


	//----- nvinfo : EIATTR_MAXREG_COUNT
	.align		4
        /*005c*/ 	.byte	0x03, 0x1b
        /*005e*/ 	.short	0x00ff


	//----- nvinfo : EIATTR_MERCURY_ISA_VERSION
	.align		4
        /*0060*/ 	.byte	0x03, 0x5f
        /*0062*/ 	.short	0x0101


	//----- nvinfo : EIATTR_VRC_CTA_INIT_COUNT
	.align		4
        /*0064*/ 	.byte	0x02, 0x4a
	.zero		1
	.zero		1


	//----- nvinfo : EIATTR_EXIT_INSTR_OFFSETS
	.align		4
        /*0068*/ 	.byte	0x04, 0x1c
        /*006a*/ 	.short	(.L_137 - .L_136)


	//   ....[0]....
.L_136:
        /*006c*/ 	.word	0x000000c0


	//   ....[1]....
        /*0070*/ 	.word	0x00000af0


	//----- nvinfo : EIATTR_CRS_STACK_SIZE
	.align		4
.L_137:
        /*0074*/ 	.byte	0x04, 0x1e
        /*0076*/ 	.short	(.L_139 - .L_138)
.L_138:
        /*0078*/ 	.word	0x00000000


	//----- nvinfo : EIATTR_CBANK_PARAM_SIZE
	.align		4
.L_139:
        /*007c*/ 	.byte	0x03, 0x19
        /*007e*/ 	.short	0x001c


	//----- nvinfo : EIATTR_PARAM_CBANK
	.align		4
        /*0080*/ 	.byte	0x04, 0x0a
        /*0082*/ 	.short	(.L_141 - .L_140)
	.align		4
.L_140:
        /*0084*/ 	.word	index@(.nv.constant0._Z13blur_naive_31PhS_iii)
        /*0088*/ 	.short	0x0380
        /*008a*/ 	.short	0x001c


	//----- nvinfo : EIATTR_SW_WAR
	.align		4
.L_141:
        /*008c*/ 	.byte	0x04, 0x36
        /*008e*/ 	.short	(.L_143 - .L_142)
.L_142:
        /*0090*/ 	.word	0x00000008
.L_143:


//--------------------- .nv.callgraph             --------------------------
	.section	.nv.callgraph,"",@"SHT_CUDA_CALLGRAPH"
	.align	4
	.sectionentsize	8
	.align		4
        /*0000*/ 	.word	0x00000000
	.align		4
        /*0004*/ 	.word	0xffffffff
	.align		4
        /*0008*/ 	.word	0x00000000
	.align		4
        /*000c*/ 	.word	0xfffffffe
	.align		4
        /*0010*/ 	.word	0x00000000
	.align		4
        /*0014*/ 	.word	0xfffffffd
	.align		4
        /*0018*/ 	.word	0x00000000
	.align		4
        /*001c*/ 	.word	0xfffffffc


//--------------------- .text._Z16blur_separable_vPfPhiii --------------------------
	.section	.text._Z16blur_separable_vPfPhiii,"ax",@progbits
	.align	128
        .global         _Z16blur_separable_vPfPhiii
        .type           _Z16blur_separable_vPfPhiii,@function
        .size           _Z16blur_separable_vPfPhiii,(.L_x_102 - _Z16blur_separable_vPfPhiii)
        .other          _Z16blur_separable_vPfPhiii,@"STO_CUDA_ENTRY STV_DEFAULT"
_Z16blur_separable_vPfPhiii:
.text._Z16blur_separable_vPfPhiii:
[----:B------:R-:W-:Y:S08]  /*0000*/  LDC R1, c[0x0][0x37c] ;  /* 0x0000df00ff017b82 */ /* 0x000ff00000000800 */
[----:B------:R-:W0:Y:S08]  /*0010*/  S2UR UR4, SR_CTAID.X ;  /* 0x00000000000479c3 */ /* 0x000e300000002500 */
[----:B------:R-:W0:Y:S02]  /*0020*/  LDC R0, c[0x0][0x390] ;  /* 0x0000e400ff007b82 */ /* 0x000e240000000800 */
[----:B0-----:R-:W-:-:S13]  /*0030*/  ISETP.LE.AND P0, PT, R0, UR4, PT ;  /* 0x0000000400007c0c */ /* 0x001fda000bf03270 */
[----:B------:R-:W-:Y:S05]  /*0040*/  @P0 EXIT ;  /* 0x000000000000094d */ /* 0x000fea0003800000 */
[----:B------:R-:W0:Y:S01]  /*0050*/  S2R R16, SR_TID.X ;  /* 0x0000000000107919 */ /* 0x000e220000002100 */
[----:B------:R-:W1:Y:S01]  /*0060*/  LDCU.64 UR6, c[0x0][0x358] ;  /* 0x00006b00ff0677ac */ /* 0x000e620008000a00 */
[----:B------:R-:W-:Y:S01]  /*0070*/  BSSY.RECONVERGENT B0, `(.L_x_0) ;  /* 0x000008e000007945 */ /* 0x000fe20003800200 */
[----:B------:R-:W2:Y:S01]  /*0080*/  S2R R7, SR_CTAID.Y ;  /* 0x0000000000077919 */ /* 0x000ea20000002600 */
[----:B0-----:R-:W-:Y:S02]  /*0090*/  ISETP.GT.U32.AND P0, PT, R16, 0x2d, PT ;  /* 0x0000002d1000780c */ /* 0x001fe40003f04070 */
[----:B--2---:R-:W-:-:S11]  /*00a0*/  LEA R5, R7, R16, 0x4 ;  /* 0x0000001007057211 */ /* 0x004fd600078e20ff */
[----:B-1----:R-:W-:Y:S05]  /*00b0*/  @P0 BRA `(.L_x_1) ;  /* 0x0000000800240947 */ /* 0x002fea0003800000 */
[----:B------:R-:W0:Y:S01]  /*00c0*/  LDC R15, c[0x0][0x360] ;  /* 0x0000d800ff0f7b82 */ /* 0x000e220000000800 */
[----:B------:R-:W-:Y:S07]  /*00d0*/  BSSY.RECONVERGENT B1, `(.L_x_2) ;  /* 0x000003f000017945 */ /* 0x000fee0003800200 */
[----:B------:R-:W1:Y:S01]  /*00e0*/  LDC R14, c[0x0][0x394] ;  /* 0x0000e500ff0e7b82 */ /* 0x000e620000000800 */
[----:B0-----:R-:W0:Y:S01]  /*00f0*/  I2F.U32.RP R8, R15 ;  /* 0x0000000f00087306 */ /* 0x001e220000209000 */
[----:B------:R-:W-:-:S02]  /*0100*/  IADD3 R4, PT, PT, R16, R15, RZ ;  /* 0x0000000f10047210 */ /* 0x000fc40007ffe0ff */
[----:B------:R-:W-:Y:S02]  /*0110*/  ISETP.NE.U32.AND P2, PT, R15, RZ, PT ;  /* 0x000000ff0f00720c */ /* 0x000fe40003f45070 */
[C---:B------:R-:W-:Y:S02]  /*0120*/  ISETP.GE.U32.AND P0, PT, R4.reuse, 0x2e, PT ;  /* 0x0000002e0400780c */ /* 0x040fe40003f06070 */
[----:B------:R-:W-:Y:S01]  /*0130*/  VIMNMX.U32 R9, PT, PT, R4, 0x2e, !PT ;  /* 0x0000002e04097848 */ /* 0x000fe20007fe0000 */
[----:B0-----:R-:W0:Y:S02]  /*0140*/  MUFU.RCP R8, R8 ;  /* 0x0000000800087308 */ /* 0x001e240000001000 */
[----:B0-----:R-:W-:Y:S02]  /*0150*/  IADD3 R2, PT, PT, R8, 0xffffffe, RZ ;  /* 0x0ffffffe08027810 */ /* 0x001fe40007ffe0ff */
[----:B------:R-:W-:-:S04]  /*0160*/  MOV R8, R16 ;  /* 0x0000001000087202 */ /* 0x000fc80000000f00 */
[----:B------:R0:W2:Y:S02]  /*0170*/  F2I.FTZ.U32.TRUNC.NTZ R3, R2 ;  /* 0x0000000200037305 */ /* 0x0000a4000021f000 */
[----:B0-----:R-:W-:Y:S01]  /*0180*/  HFMA2 R2, -RZ, RZ, 0, 0 ;  /* 0x00000000ff027431 */ /* 0x001fe200000001ff */
[----:B--2---:R-:W-:-:S05]  /*0190*/  IADD3 R6, PT, PT, RZ, -R3, RZ ;  /* 0x80000003ff067210 */ /* 0x004fca0007ffe0ff */
[----:B------:R-:W-:Y:S01]  /*01a0*/  IMAD R11, R6, R15, RZ ;  /* 0x0000000f060b7224 */ /* 0x000fe200078e02ff */
[----:B------:R-:W-:-:S03]  /*01b0*/  SEL R6, RZ, 0x1, P0 ;  /* 0x00000001ff067807 */ /* 0x000fc60000000000 */
[----:B------:R-:W-:Y:S01]  /*01c0*/  IMAD.HI.U32 R3, R3, R11, R2 ;  /* 0x0000000b03037227 */ /* 0x000fe200078e0002 */
[----:B------:R-:W-:-:S05]  /*01d0*/  IADD3 R4, PT, PT, R9, -R4, -R6 ;  /* 0x8000000409047210 */ /* 0x000fca0007ffe806 */
[----:B------:R-:W-:-:S05]  /*01e0*/  IMAD.HI.U32 R3, R3, R4, RZ ;  /* 0x0000000403037227 */ /* 0x000fca00078e00ff */
[----:B------:R-:W-:-:S05]  /*01f0*/  IADD3 R2, PT, PT, -R3, RZ, RZ ;  /* 0x000000ff03027210 */ /* 0x000fca0007ffe1ff */
[----:B------:R-:W-:-:S05]  /*0200*/  IMAD R4, R15, R2, R4 ;  /* 0x000000020f047224 */ /* 0x000fca00078e0204 */
[----:B------:R-:W-:-:S13]  /*0210*/  ISETP.GE.U32.AND P0, PT, R4, R15, PT ;  /* 0x0000000f0400720c */ /* 0x000fda0003f06070 */
[-C--:B------:R-:W-:Y:S02]  /*0220*/  @P0 IADD3 R4, PT, PT, R4, -R15.reuse, RZ ;  /* 0x8000000f04040210 */ /* 0x080fe40007ffe0ff */
[----:B------:R-:W-:Y:S02]  /*0230*/  @P0 IADD3 R3, PT, PT, R3, 0x1, RZ ;  /* 0x0000000103030810 */ /* 0x000fe40007ffe0ff */
[----:B------:R-:W-:Y:S02]  /*0240*/  ISETP.GE.U32.AND P1, PT, R4, R15, PT ;  /* 0x0000000f0400720c */ /* 0x000fe40003f26070 */
[----:B-1----:R-:W-:-:S11]  /*0250*/  IADD3 R4, PT, PT, R14, -0x1, RZ ;  /* 0xffffffff0e047810 */ /* 0x002fd60007ffe0ff */
[----:B------:R-:W-:Y:S02]  /*0260*/  @P1 IADD3 R3, PT, PT, R3, 0x1, RZ ;  /* 0x0000000103031810 */ /* 0x000fe40007ffe0ff */
[----:B------:R-:W-:-:S04]  /*0270*/  @!P2 LOP3.LUT R3, RZ, R15, RZ, 0x33, !PT ;  /* 0x0000000fff03a212 */ /* 0x000fc800078e33ff */
[----:B------:R-:W-:-:S04]  /*0280*/  IADD3 R6, PT, PT, R6, R3, RZ ;  /* 0x0000000306067210 */ /* 0x000fc80007ffe0ff */
[----:B------:R-:W-:-:S04]  /*0290*/  LOP3.LUT R2, R6, 0x3, RZ, 0xc0, !PT ;  /* 0x0000000306027812 */ /* 0x000fc800078ec0ff */
[----:B------:R-:W-:-:S13]  /*02a0*/  ISETP.NE.AND P0, PT, R2, 0x3, PT ;  /* 0x000000030200780c */ /* 0x000fda0003f05270 */
[----:B------:R-:W-:Y:S05]  /*02b0*/  @!P0 BRA `(.L_x_3) ;  /* 0x0000000000808947 */ /* 0x000fea0003800000 */
[----:B------:R-:W0:Y:S01]  /*02c0*/  S2R R9, SR_CgaCtaId ;  /* 0x0000000000097919 */ /* 0x000e220000008800 */
[----:B------:R-:W1:Y:S01]  /*02d0*/  LDC.64 R2, c[0x0][0x380] ;  /* 0x0000e000ff027b82 */ /* 0x000e620000000a00 */
[----:B------:R-:W-:Y:S01]  /*02e0*/  MOV R8, 0x400 ;  /* 0x0000040000087802 */ /* 0x000fe20000000f00 */
[----:B------:R-:W-:Y:S01]  /*02f0*/  BSSY.RECONVERGENT B2, `(.L_x_4) ;  /* 0x000001b000027945 */ /* 0x000fe20003800200 */
[----:B------:R-:W-:Y:S02]  /*0300*/  IADD3 R10, PT, PT, R6, 0x1, RZ ;  /* 0x00000001060a7810 */ /* 0x000fe40007ffe0ff */
[----:B------:R-:W-:Y:S02]  /*0310*/  IADD3 R12, PT, PT, R16, -0xf, RZ ;  /* 0xfffffff1100c7810 */ /* 0x000fe40007ffe0ff */
[----:B------:R-:W-:Y:S02]  /*0320*/  LOP3.LUT R10, R10, 0x3, RZ, 0xc0, !PT ;  /* 0x000000030a0a7812 */ /* 0x000fe400078ec0ff */
[----:B------:R-:W-:-:S02]  /*0330*/  MOV R18, R5 ;  /* 0x0000000500127202 */ /* 0x000fc40000000f00 */
[----:B------:R-:W-:Y:S02]  /*0340*/  IADD3 R11, PT, PT, -R10, RZ, RZ ;  /* 0x000000ff0a0b7210 */ /* 0x000fe40007ffe1ff */
[----:B0-----:R-:W-:-:S05]  /*0350*/  LEA R9, R9, R8, 0x18 ;  /* 0x0000000809097211 */ /* 0x001fca00078ec0ff */
[----:B------:R-:W-:-:S05]  /*0360*/  IMAD R9, R16, 0xc, R9 ;  /* 0x0000000c10097824 */ /* 0x000fca00078e0209 */
[----:B------:R-:W-:-:S07]  /*0370*/  IADD3 R10, PT, PT, R9, 0x8, RZ ;  /* 0x00000008090a7810 */ /* 0x000fce0007ffe0ff */
.L_x_5:
[----:B------:R-:W-:-:S04]  /*0380*/  VIADDMNMX R9, R18, 0xfffffff1, RZ, !PT ;  /* 0xfffffff112097846 */ /* 0x000fc800078001ff */
[----:B------:R-:W-:-:S04]  /*0390*/  ISETP.GE.AND P0, PT, R9, R14, PT ;  /* 0x0000000e0900720c */ /* 0x000fc80003f06270 */
[----:B------:R-:W-:-:S05]  /*03a0*/  SEL R9, R9, R4, !P0 ;  /* 0x0000000409097207 */ /* 0x000fca0004000000 */
[----:B------:R-:W-:-:S04]  /*03b0*/  IMAD R9, R9, R0, UR4 ;  /* 0x0000000409097e24 */ /* 0x000fc8000f8e0200 */
[----:B------:R-:W-:-:S04]  /*03c0*/  IMAD R9, R9, 0x3, RZ ;  /* 0x0000000309097824 */ /* 0x000fc800078e02ff */
[----:B-1----:R-:W-:-:S05]  /*03d0*/  IMAD.WIDE R8, R9, 0x4, R2 ;  /* 0x0000000409087825 */ /* 0x002fca00078e0202 */
[----:B------:R-:W2:Y:S04]  /*03e0*/  LDG.E R13, desc[UR6][R8.64] ;  /* 0x00000006080d7981 */ /* 0x000ea8000c1e1900 */
[----:B------:R-:W3:Y:S04]  /*03f0*/  LDG.E R17, desc[UR6][R8.64+0x4] ;  /* 0x0000040608117981 */ /* 0x000ee8000c1e1900 */
[----:B------:R-:W4:Y:S01]  /*0400*/  LDG.E R19, desc[UR6][R8.64+0x8] ;  /* 0x0000080608137981 */ /* 0x000f22000c1e1900 */
[----:B------:R-:W-:Y:S02]  /*0410*/  IADD3 R11, PT, PT, R11, 0x1, RZ ;  /* 0x000000010b0b7810 */ /* 0x000fe40007ffe0ff */
[----:B------:R-:W-:-:S02]  /*0420*/  IADD3 R12, PT, PT, R15, R12, RZ ;  /* 0x0000000c0f0c7210 */ /* 0x000fc40007ffe0ff */
[----:B------:R-:W-:Y:S02]  /*0430*/  ISETP.NE.AND P0, PT, R11, RZ, PT ;  /* 0x000000ff0b00720c */ /* 0x000fe40003f05270 */
[C---:B------:R-:W-:Y:S01]  /*0440*/  IADD3 R18, PT, PT, R15.reuse, R18, RZ ;  /* 0x000000120f127210 */ /* 0x040fe20007ffe0ff */
[----:B--2---:R-:W-:Y:S04]  /*0450*/  STS [R10+-0x8], R13 ;  /* 0xfffff80d0a007388 */ /* 0x004fe80000000800 */
[----:B---3--:R-:W-:Y:S04]  /*0460*/  STS [R10+-0x4], R17 ;  /* 0xfffffc110a007388 */ /* 0x008fe80000000800 */
[----:B----4-:R0:W-:Y:S02]  /*0470*/  STS [R10], R19 ;  /* 0x000000130a007388 */ /* 0x0101e40000000800 */
[----:B0-----:R-:W-:Y:S01]  /*0480*/  IMAD R10, R15, 0xc, R10 ;  /* 0x0000000c0f0a7824 */ /* 0x001fe200078e020a */
[----:B------:R-:W-:Y:S06]  /*0490*/  @P0 BRA `(.L_x_5) ;  /* 0xfffffffc00b80947 */ /* 0x000fec000383ffff */
[----:B------:R-:W-:Y:S05]  /*04a0*/  BSYNC.RECONVERGENT B2 ;  /* 0x0000000000027941 */ /* 0x000fea0003800200 */
.L_x_4:
[----:B------:R-:W-:-:S07]  /*04b0*/  IADD3 R8, PT, PT, R12, 0xf, RZ ;  /* 0x0000000f0c087810 */ /* 0x000fce0007ffe0ff */
.L_x_3:
[----:B------:R-:W-:Y:S05]  /*04c0*/  BSYNC.RECONVERGENT B1 ;  /* 0x0000000000017941 */ /* 0x000fea0003800200 */
.L_x_2:
[----:B------:R-:W-:-:S13]  /*04d0*/  ISETP.GE.U32.AND P0, PT, R6, 0x3, PT ;  /* 0x000000030600780c */ /* 0x000fda0003f06070 */
[----:B------:R-:W-:Y:S05]  /*04e0*/  @!P0 BRA `(.L_x_1) ;  /* 0x0000000400188947 */ /* 0x000fea0003800000 */
[----:B------:R-:W0:Y:S01]  /*04f0*/  S2R R9, SR_CgaCtaId ;  /* 0x0000000000097919 */ /* 0x000e220000008800 */
[----:B------:R-:W1:Y:S01]  /*0500*/  LDC.64 R2, c[0x0][0x380] ;  /* 0x0000e000ff027b82 */ /* 0x000e620000000a00 */
[----:B------:R-:W-:Y:S02]  /*0510*/  MOV R6, 0x400 ;  /* 0x0000040000067802 */ /* 0x000fe40000000f00 */
[----:B------:R-:W-:Y:S02]  /*0520*/  LEA R20, R7, R8, 0x4 ;  /* 0x0000000807147211 */ /* 0x000fe400078e20ff */
[----:B------:R-:W-:Y:S02]  /*0530*/  IADD3 R28, PT, PT, R8, -0xf, RZ ;  /* 0xfffffff1081c7810 */ /* 0x000fe40007ffe0ff */
[----:B------:R-:W-:Y:S01]  /*0540*/  IADD3 R22, PT, PT, R20, R15, RZ ;  /* 0x0000000f14167210 */ /* 0x000fe20007ffe0ff */
[C---:B------:R-:W-:Y:S01]  /*0550*/  IMAD R26, R15.reuse, 0x3, R20 ;  /* 0x000000030f1a7824 */ /* 0x040fe200078e0214 */
[----:B------:R-:W-:-:S02]  /*0560*/  LEA R24, R15, R20, 0x1 ;  /* 0x000000140f187211 */ /* 0x000fc400078e08ff */
[----:B0-----:R-:W-:-:S05]  /*0570*/  LEA R9, R9, R6, 0x18 ;  /* 0x0000000609097211 */ /* 0x001fca00078ec0ff */
[----:B------:R-:W-:-:S07]  /*0580*/  IMAD R18, R8, 0xc, R9 ;  /* 0x0000000c08127824 */ /* 0x000fce00078e0209 */
.L_x_6:
[----:B0-----:R-:W-:-:S04]  /*0590*/  VIADDMNMX R7, R20, 0xfffffff1, RZ, !PT ;  /* 0xfffffff114077846 */ /* 0x001fc800078001ff */
[----:B------:R-:W-:-:S04]  /*05a0*/  ISETP.GE.AND P0, PT, R7, R14, PT ;  /* 0x0000000e0700720c */ /* 0x000fc80003f06270 */
[----:B------:R-:W-:-:S05]  /*05b0*/  SEL R7, R7, R4, !P0 ;  /* 0x0000000407077207 */ /* 0x000fca0004000000 */
[----:B------:R-:W-:-:S04]  /*05c0*/  IMAD R7, R7, R0, UR4 ;  /* 0x0000000407077e24 */ /* 0x000fc8000f8e0200 */
[----:B------:R-:W-:-:S04]  /*05d0*/  IMAD R7, R7, 0x3, RZ ;  /* 0x0000000307077824 */ /* 0x000fc800078e02ff */
[----:B-1----:R-:W-:-:S05]  /*05e0*/  IMAD.WIDE R8, R7, 0x4, R2 ;  /* 0x0000000407087825 */ /* 0x002fca00078e0202 */
[----:B------:R-:W2:Y:S01]  /*05f0*/  LDG.E R19, desc[UR6][R8.64] ;  /* 0x0000000608137981 */ /* 0x000ea2000c1e1900 */
[----:B------:R-:W-:Y:S02]  /*0600*/  VIADDMNMX R7, R22, 0xfffffff1, RZ, !PT ;  /* 0xfffffff116077846 */ /* 0x000fe400078001ff */
[----:B------:R-:W-:Y:S01]  /*0610*/  VIADDMNMX R11, R24, 0xfffffff1, RZ, !PT ;  /* 0xfffffff1180b7846 */ /* 0x000fe200078001ff */
[----:B------:R-:W3:Y:S01]  /*0620*/  LDG.E R17, desc[UR6][R8.64+0x4] ;  /* 0x0000040608117981 */ /* 0x000ee2000c1e1900 */
[-C--:B------:R-:W-:Y:S02]  /*0630*/  ISETP.GE.AND P0, PT, R7, R14.reuse, PT ;  /* 0x0000000e0700720c */ /* 0x080fe40003f06270 */
[----:B------:R-:W-:Y:S01]  /*0640*/  VIADDMNMX R13, R26, 0xfffffff1, RZ, !PT ;  /* 0xfffffff11a0d7846 */ /* 0x000fe200078001ff */
[----:B------:R-:W4:Y:S01]  /*0650*/  LDG.E R21, desc[UR6][R8.64+0x8] ;  /* 0x0000080608157981 */ /* 0x000f22000c1e1900 */
[----:B------:R-:W-:Y:S02]  /*0660*/  ISETP.GE.AND P1, PT, R11, R14, PT ;  /* 0x0000000e0b00720c */ /* 0x000fe40003f26270 */
[----:B------:R-:W-:-:S02]  /*0670*/  SEL R7, R7, R4, !P0 ;  /* 0x0000000407077207 */ /* 0x000fc40004000000 */
[----:B------:R-:W-:Y:S02]  /*0680*/  ISETP.GE.AND P0, PT, R13, R14, PT ;  /* 0x0000000e0d00720c */ /* 0x000fe40003f06270 */
[----:B------:R-:W-:Y:S01]  /*0690*/  SEL R11, R11, R4, !P1 ;  /* 0x000000040b0b7207 */ /* 0x000fe20004800000 */
[----:B------:R-:W-:Y:S01]  /*06a0*/  IMAD R7, R7, R0, UR4 ;  /* 0x0000000407077e24 */ /* 0x000fe2000f8e0200 */
[----:B------:R-:W-:-:S03]  /*06b0*/  SEL R13, R13, R4, !P0 ;  /* 0x000000040d0d7207 */ /* 0x000fc60004000000 */
[-C--:B------:R-:W-:Y:S02]  /*06c0*/  IMAD R11, R11, R0.reuse, UR4 ;  /* 0x000000040b0b7e24 */ /* 0x080fe4000f8e0200 */
[----:B------:R-:W-:Y:S02]  /*06d0*/  IMAD R13, R13, R0, UR4 ;  /* 0x000000040d0d7e24 */ /* 0x000fe4000f8e0200 */
[----:B------:R-:W-:Y:S02]  /*06e0*/  IMAD R7, R7, 0x3, RZ ;  /* 0x0000000307077824 */ /* 0x000fe400078e02ff */
[----:B------:R-:W-:Y:S02]  /*06f0*/  IMAD R11, R11, 0x3, RZ ;  /* 0x000000030b0b7824 */ /* 0x000fe400078e02ff */
[----:B------:R-:W-:Y:S02]  /*0700*/  IMAD R13, R13, 0x3, RZ ;  /* 0x000000030d0d7824 */ /* 0x000fe400078e02ff */
[----:B------:R-:W-:-:S04]  /*0710*/  IMAD.WIDE R6, R7, 0x4, R2 ;  /* 0x0000000407067825 */ /* 0x000fc800078e0202 */
[--C-:B------:R-:W-:Y:S01]  /*0720*/  IMAD.WIDE R10, R11, 0x4, R2.reuse ;  /* 0x000000040b0a7825 */ /* 0x100fe200078e0202 */
[----:B------:R-:W5:Y:S03]  /*0730*/  LDG.E R23, desc[UR6][R6.64] ;  /* 0x0000000606177981 */ /* 0x000f66000c1e1900 */
[----:B------:R-:W-:Y:S01]  /*0740*/  IMAD.WIDE R12, R13, 0x4, R2 ;  /* 0x000000040d0c7825 */ /* 0x000fe200078e0202 */
[----:B------:R-:W5:Y:S04]  /*0750*/  LDG.E R25, desc[UR6][R6.64+0x4] ;  /* 0x0000040606197981 */ /* 0x000f68000c1e1900 */
[----:B------:R-:W5:Y:S04]  /*0760*/  LDG.E R29, desc[UR6][R10.64] ;  /* 0x000000060a1d7981 */ /* 0x000f68000c1e1900 */
[----:B------:R-:W5:Y:S04]  /*0770*/  LDG.E R27, desc[UR6][R10.64+0x4] ;  /* 0x000004060a1b7981 */ /* 0x000f68000c1e1900 */
[----:B------:R0:W5:Y:S04]  /*0780*/  LDG.E R6, desc[UR6][R6.64+0x8] ;  /* 0x0000080606067981 */ /* 0x000168000c1e1900 */
[----:B------:R-:W5:Y:S04]  /*0790*/  LDG.E R9, desc[UR6][R12.64] ;  /* 0x000000060c097981 */ /* 0x000f68000c1e1900 */
[----:B------:R1:W5:Y:S04]  /*07a0*/  LDG.E R10, desc[UR6][R10.64+0x8] ;  /* 0x000008060a0a7981 */ /* 0x000368000c1e1900 */
[----:B------:R-:W5:Y:S04]  /*07b0*/  LDG.E R8, desc[UR6][R12.64+0x4] ;  /* 0x000004060c087981 */ /* 0x000f68000c1e1900 */
[----:B--2---:R2:W-:Y:S04]  /*07c0*/  STS [R18], R19 ;  /* 0x0000001312007388 */ /* 0x0045e80000000800 */
[----:B--2---:R2:W5:Y:S01]  /*07d0*/  LDG.E R19, desc[UR6][R12.64+0x8] ;  /* 0x000008060c137981 */ /* 0x004562000c1e1900 */
[----:B0-----:R-:W-:-:S03]  /*07e0*/  IMAD R7, R15, 0xc, R18 ;  /* 0x0000000c0f077824 */ /* 0x001fc600078e0212 */
[----:B---3--:R0:W-:Y:S01]  /*07f0*/  STS [R18+0x4], R17 ;  /* 0x0000041112007388 */ /* 0x0081e20000000800 */
[----:B------:R-:W-:-:S03]  /*0800*/  LEA R28, R15, R28, 0x2 ;  /* 0x0000001c0f1c7211 */ /* 0x000fc600078e10ff */
[----:B----4-:R3:W-:Y:S01]  /*0810*/  STS [R18+0x8], R21 ;  /* 0x0000081512007388 */ /* 0x0107e20000000800 */
[----:B0-----:R-:W-:-:S04]  /*0820*/  IMAD R17, R15, 0xc, R7 ;  /* 0x0000000c0f117824 */ /* 0x001fc800078e0207 */
[----:B-1----:R-:W-:Y:S01]  /*0830*/  IMAD R11, R15, 0xc, R17 ;  /* 0x0000000c0f0b7824 */ /* 0x002fe200078e0211 */
[----:B--2---:R-:W-:Y:S01]  /*0840*/  IADD3 R12, PT, PT, R28, 0xf, RZ ;  /* 0x0000000f1c0c7810 */ /* 0x004fe20007ffe0ff */
[----:B-----5:R0:W-:Y:S04]  /*0850*/  STS [R7], R23 ;  /* 0x0000001707007388 */ /* 0x0201e80000000800 */
[----:B------:R0:W-:Y:S01]  /*0860*/  STS [R7+0x4], R25 ;  /* 0x0000041907007388 */ /* 0x0001e20000000800 */
[----:B------:R-:W-:-:S03]  /*0870*/  ISETP.GE.U32.AND P0, PT, R12, 0x2e, PT ;  /* 0x0000002e0c00780c */ /* 0x000fc60003f06070 */
[----:B------:R0:W-:Y:S04]  /*0880*/  STS [R7+0x8], R6 ;  /* 0x0000080607007388 */ /* 0x0001e80000000800 */
[----:B------:R0:W-:Y:S04]  /*0890*/  STS [R17], R29 ;  /* 0x0000001d11007388 */ /* 0x0001e80000000800 */
[----:B------:R0:W-:Y:S04]  /*08a0*/  STS [R17+0x4], R27 ;  /* 0x0000041b11007388 */ /* 0x0001e80000000800 */
[----:B------:R0:W-:Y:S04]  /*08b0*/  STS [R17+0x8], R10 ;  /* 0x0000080a11007388 */ /* 0x0001e80000000800 */
[----:B------:R0:W-:Y:S04]  /*08c0*/  STS [R11], R9 ;  /* 0x000000090b007388 */ /* 0x0001e80000000800 */
[----:B------:R0:W-:Y:S01]  /*08d0*/  STS [R11+0x4], R8 ;  /* 0x000004080b007388 */ /* 0x0001e20000000800 */
[C---:B------:R-:W-:Y:S01]  /*08e0*/  LEA R22, R15.reuse, R22, 0x2 ;  /* 0x000000160f167211 */ /* 0x040fe200078e10ff */
[C---:B---3--:R-:W-:Y:S01]  /*08f0*/  IMAD R18, R15.reuse, 0x30, R18 ;  /* 0x000000300f127824 */ /* 0x048fe200078e0212 */
[----:B------:R-:W-:-:S02]  /*0900*/  LEA R24, R15, R24, 0x2 ;  /* 0x000000180f187211 */ /* 0x000fc400078e10ff */
[C---:B------:R-:W-:Y:S02]  /*0910*/  LEA R26, R15.reuse, R26, 0x2 ;  /* 0x0000001a0f1a7211 */ /* 0x040fe400078e10ff */
[----:B------:R-:W-:Y:S01]  /*0920*/  LEA R20, R15, R20, 0x2 ;  /* 0x000000140f147211 */ /* 0x000fe200078e10ff */
[----:B------:R0:W-:Y:S01]  /*0930*/  STS [R11+0x8], R19 ;  /* 0x000008130b007388 */ /* 0x0001e20000000800 */
[----:B------:R-:W-:Y:S05]  /*0940*/  @!P0 BRA `(.L_x_6) ;  /* 0xfffffffc00108947 */ /* 0x000fea000383ffff */
.L_x_1:
[----:B------:R-:W-:Y:S05]  /*0950*/  BSYNC.RECONVERGENT B0 ;  /* 0x0000000000007941 */ /* 0x000fea0003800200 */
.L_x_0:
[----:B------:R-:W1:Y:S01]  /*0960*/  LDCU UR5, c[0x0][0x394] ;  /* 0x00007280ff0577ac */ /* 0x000e620008000800 */
[----:B------:R-:W-:Y:S01]  /*0970*/  BAR.SYNC.DEFER_BLOCKING 0x0 ;  /* 0x0000000000007b1d */ /* 0x000fe20000010000 */
[----:B-1----:R-:W-:-:S13]  /*0980*/  ISETP.GE.AND P0, PT, R5, UR5, PT ;  /* 0x0000000505007c0c */ /* 0x002fda000bf06270 */
[----:B------:R-:W-:Y:S05]  /*0990*/  @P0 EXIT ;  /* 0x000000000000094d */ /* 0x000fea0003800000 */
[----:B------:R-:W1:Y:S01]  /*09a0*/  S2R R3, SR_CgaCtaId ;  /* 0x0000000000037919 */ /* 0x000e620000008800 */
[----:B------:R-:W-:Y:S01]  /*09b0*/  MOV R2, 0x400 ;  /* 0x0000040000027802 */ /* 0x000fe20000000f00 */
[----:B------:R-:W-:Y:S01]  /*09c0*/  BSSY.RECONVERGENT B0, `(.L_x_7) ;  /* 0x00000cb000007945 */ /* 0x000fe20003800200 */
[----:B------:R-:W-:Y:S02]  /*09d0*/  IMAD R5, R5, R0, UR4 ;  /* 0x0000000405057e24 */ /* 0x000fe4000f8e0200 */
[----:B-1----:R-:W-:-:S05]  /*09e0*/  LEA R3, R3, R2, 0x18 ;  /* 0x0000000203037211 */ /* 0x002fca00078ec0ff */
[----:B------:R-:W-:-:S05]  /*09f0*/  IMAD R4, R16, 0xc, R3 ;  /* 0x0000000c10047824 */ /* 0x000fca00078e0203 */
[----:B------:R-:W1:Y:S04]  /*0a00*/  LDS R2, [R4+0x8] ;  /* 0x0000080004027984 */ /* 0x000e680000000800 */
[----:B0-----:R-:W0:Y:S04]  /*0a10*/  LDS R7, [R4+0x14] ;  /* 0x0000140004077984 */ /* 0x001e280000000800 */
[----:B------:R-:W2:Y:S04]  /*0a20*/  LDS R6, [R4+0x20] ;  /* 0x0000200004067984 */ /* 0x000ea80000000800 */
[----:B------:R-:W3:Y:S04]  /*0a30*/  LDS R19, [R4+0x2c] ;  /* 0x00002c0004137984 */ /* 0x000ee80000000800 */
[----:B------:R-:W4:Y:S04]  /*0a40*/  LDS R9, [R4] ;  /* 0x0000000004097984 */ /* 0x000f280000000800 */
[----:B------:R-:W5:Y:S04]  /*0a50*/  LDS R22, [R4+0x38] ;  /* 0x0000380004167984 */ /* 0x000f680000000800 */
[----:B------:R-:W5:Y:S04]  /*0a60*/  LDS R17, [R4+0xc] ;  /* 0x00000c0004117984 */ /* 0x000f680000000800 */
[----:B------:R-:W5:Y:S04]  /*0a70*/  LDS R16, [R4+0x44] ;  /* 0x0000440004107984 */ /* 0x000f680000000800 */
[----:B------:R-:W5:Y:S04]  /*0a80*/  LDS R18, [R4+0x18] ;  /* 0x0000180004127984 */ /* 0x000f680000000800 */
[----:B------:R-:W5:Y:S04]  /*0a90*/  LDS R15, [R4+0x50] ;  /* 0x00005000040f7984 */ /* 0x000f680000000800 */
[----:B------:R-:W5:Y:S01]  /*0aa0*/  LDS R10, [R4+0x24] ;  /* 0x00002400040a7984 */ /* 0x000f620000000800 */
[----:B-1----:R-:W-:-:S03]  /*0ab0*/  FADD R2, RZ, R2 ;  /* 0x00000002ff027221 */ /* 0x002fc60000000000 */
[----:B------:R-:W1:Y:S01]  /*0ac0*/  LDS R12, [R4+0x5c] ;  /* 0x00005c00040c7984 */ /* 0x000e620000000800 */
[----:B0-----:R-:W-:-:S03]  /*0ad0*/  FADD R7, R2, R7 ;  /* 0x0000000702077221 */ /* 0x001fc60000000000 */
[----:B------:R-:W0:Y:S01]  /*0ae0*/  LDS R14, [R4+0x30] ;  /* 0x00003000040e7984 */ /* 0x000e220000000800 */
[----:B--2---:R-:W-:-:S03]  /*0af0*/  FADD R6, R7, R6 ;  /* 0x0000000607067221 */ /* 0x004fc60000000000 */
[----:B------:R-:W2:Y:S01]  /*0b00*/  LDS R11, [R4+0x68] ;  /* 0x00006800040b7984 */ /* 0x000ea20000000800 */
[----:B---3--:R-:W-:-:S03]  /*0b10*/  FADD R19, R6, R19 ;  /* 0x0000001306137221 */ /* 0x008fc60000000000 */
[----:B------:R-:W3:Y:S01]  /*0b20*/  LDS R13, [R4+0x3c] ;  /* 0x00003c00040d7984 */ /* 0x000ee20000000800 */
[----:B----4-:R-:W-:-:S03]  /*0b30*/  FADD R20, RZ, R9 ;  /* 0x00000009ff147221 */ /* 0x010fc60000000000 */
[----:B------:R-:W4:Y:S01]  /*0b40*/  LDS R3, [R4+0x74] ;  /* 0x0000740004037984 */ /* 0x000f220000000800 */
[----:B-----5:R-:W-:-:S03]  /*0b50*/  FADD R21, R19, R22 ;  /* 0x0000001613157221 */ /* 0x020fc60000000000 */
[----:B------:R-:W5:Y:S01]  /*0b60*/  LDS R8, [R4+0x48] ;  /* 0x0000480004087984 */ /* 0x000f620000000800 */
[----:B------:R-:W-:-:S03]  /*0b70*/  FADD R19, R20, R17 ;  /* 0x0000001114137221 */ /* 0x000fc60000000000 */
        /* <DEDUP_REMOVED lines=9> */
[----:B-1----:R-:W-:-:S03]  /*0c10*/  FADD R20, R21, R12 ;  /* 0x0000000c15147221 */ /* 0x002fc60000000000 */
[----:B------:R-:W1:Y:S01]  /*0c20*/  LDS R16, [R4+0x84] ;  /* 0x0000840004107984 */ /* 0x000e620000000800 */
[----:B0-----:R-:W-:-:S03]  /*0c30*/  FADD R18, R19, R14 ;  /* 0x0000000e13127221 */ /* 0x001fc60000000000 */
[----:B------:R-:W0:Y:S01]  /*0c40*/  LDS R15, [R4+0x8c] ;  /* 0x00008c00040f7984 */ /* 0x000e220000000800 */
[----:B--2---:R-:W-:-:S03]  /*0c50*/  FADD R20, R20, R11 ;  /* 0x0000000b14147221 */ /* 0x004fc60000000000 */
[----:B------:R-:W2:Y:S01]  /*0c60*/  LDS R10, [R4+0x90] ;  /* 0x00009000040a7984 */ /* 0x000ea20000000800 */
[----:B---3--:R-:W-:-:S03]  /*0c70*/  FADD R13, R18, R13 ;  /* 0x0000000d120d7221 */ /* 0x008fc60000000000 */
[----:B------:R-:W3:Y:S01]  /*0c80*/  LDS R14, [R4+0x9c] ;  /* 0x00009c00040e7984 */ /* 0x000ee20000000800 */
[----:B----4-:R-:W-:-:S03]  /*0c90*/  FADD R24, R20, R3 ;  /* 0x0000000314187221 */ /* 0x010fc60000000000 */
        /* <DEDUP_REMOVED lines=113> */
[----:B------:R-:W-:Y:S01]  /*13b0*/  FADD R15, R6, R15 ;  /* 0x0000000f060f7221 */ /* 0x000fe20000000000 */
[----:B------:R-:W-:Y:S02]  /*13c0*/  MOV R6, 0x41f80000 ;  /* 0x41f8000000067802 */ /* 0x000fe40000000f00 */
[----:B------:R-:W5:Y:S01]  /*13d0*/  LDS R20, [R4+0x140] ;  /* 0x0001400004147984 */ /* 0x000f620000000800 */
[----:B------:R-:W-:-:S03]  /*13e0*/  FADD R15, R15, R14 ;  /* 0x0000000e0f0f7221 */ /* 0x000fc60000000000 */
[----:B------:R-:W5:Y:S01]  /*13f0*/  LDS R19, [R4+0x13c] ;  /* 0x00013c0004137984 */ /* 0x000f620000000800 */
[----:B------:R-:W-:-:S03]  /*1400*/  FADD R18, R15, R18 ;  /* 0x000000120f127221 */ /* 0x000fc60000000000 */
[----:B------:R-:W5:Y:S01]  /*1410*/  LDS R21, [R4+0x14c] ;  /* 0x00014c0004157984 */ /* 0x000f620000000800 */
[----:B------:R-:W-:Y:S01]  /*1420*/  FADD R12, R12, R9 ;  /* 0x000000090c0c7221 */ /* 0x000fe20000000000 */
[----:B------:R-:W-:Y:S02]  /*1430*/  HFMA2 R9, -RZ, RZ, 1.25390625, 0.00982666015625 ;  /* 0x3d042108ff097431 */ /* 0x000fe400000001ff */
        /* <DEDUP_REMOVED lines=11> */
[----:B----4-:R-:W-:Y:S01]  /*14f0*/  FADD R17, R17, R10 ;  /* 0x0000000a11117221 */ /* 0x010fe20000000000 */
[----:B------:R-:W4:Y:S02]  /*1500*/  FCHK P0, R3, 31 ;  /* 0x41f8000003007902 */ /* 0x000f240000000000 */
[----:B------:R4:W3:Y:S01]  /*1510*/  LDS R25, [R4+0x16c] ;  /* 0x00016c0004197984 */ /* 0x0008e20000000800 */
[----:B-----5:R-:W-:Y:S01]  /*1520*/  FADD R16, R16, R11 ;  /* 0x0000000b10107221 */ /* 0x020fe20000000000 */
[----:B------:R-:W-:Y:S01]  /*1530*/  FADD R20, R17, R20 ;  /* 0x0000001411147221 */ /* 0x000fe20000000000 */
[----:B----4-:R-:W-:Y:S02]  /*1540*/  FFMA R4, R9, -R6, 1 ;  /* 0x3f80000009047423 */ /* 0x010fe40000000806 */
[----:B------:R-:W-:Y:S02]  /*1550*/  FADD R16, R16, R19 ;  /* 0x0000001310107221 */ /* 0x000fe40000000000 */
[----:B------:R-:W-:Y:S01]  /*1560*/  FFMA R4, R4, R9, 0.032258063554763793945 ;  /* 0x3d04210804047423 */ /* 0x000fe20000000009 */
[----:B------:R-:W-:Y:S01]  /*1570*/  FADD R21, R20, R21 ;  /* 0x0000001514157221 */ /* 0x000fe20000000000 */
[----:B------:R-:W-:-:S02]  /*1580*/  FADD R16, R16, R23 ;  /* 0x0000001710107221 */ /* 0x000fc40000000000 */
[----:B------:R-:W-:Y:S01]  /*1590*/  FFMA R9, R3, R4, RZ ;  /* 0x0000000403097223 */ /* 0x000fe200000000ff */
[----:B------:R-:W-:-:S03]  /*15a0*/  FADD R21, R21, R2 ;  /* 0x0000000215157221 */ /* 0x000fc60000000000 */
[----:B------:R-:W-:Y:S01]  /*15b0*/  FFMA R10, R9, -31, R3 ;  /* 0xc1f80000090a7823 */ /* 0x000fe20000000003 */
[----:B-1----:R-:W-:-:S03]  /*15c0*/  FADD R7, R16, R7 ;  /* 0x0000000710077221 */ /* 0x002fc60000000000 */
[----:B------:R-:W-:Y:S01]  /*15d0*/  FFMA R4, R4, R10, R9 ;  /* 0x0000000a04047223 */ /* 0x000fe20000000009 */
[----:B0-----:R-:W-:Y:S01]  /*15e0*/  FADD R21, R21, R24 ;  /* 0x0000001815157221 */ /* 0x001fe20000000000 */
[----:B--2---:R-:W-:-:S03]  /*15f0*/  FADD R2, R7, R26 ;  /* 0x0000001a07027221 */ /* 0x004fc60000000000 */
[----:B---3--:R-:W-:Y:S01]  /*1600*/  FADD R0, R21, R8 ;  /* 0x0000000815007221 */ /* 0x008fe20000000000 */
[----:B------:R-:W-:Y:S01]  /*1610*/  FADD R2, R2, R25 ;  /* 0x0000001902027221 */ /* 0x000fe20000000000 */
[----:B------:R-:W-:Y:S06]  /*1620*/  @!P0 BRA `(.L_x_8) ;  /* 0x0000000000108947 */ /* 0x000fec0003800000 */
[----:B------:R-:W-:Y:S02]  /*1630*/  MOV R4, R3 ;  /* 0x0000000300047202 */ /* 0x000fe40000000f00 */
[----:B------:R-:W-:-:S07]  /*1640*/  MOV R10, 0x1660 ;  /* 0x00001660000a7802 */ /* 0x000fce0000000f00 */
[----:B------:R-:W-:Y:S05]  /*1650*/  CALL.REL.NOINC `($__internal_0_$__cuda_sm3x_div_rn_noftz_f32_slowpath) ;  /* 0x0000000000a47944 */ /* 0x000fea0003c00000 */
[----:B------:R-:W-:-:S07]  /*1660*/  MOV R4, R3 ;  /* 0x0000000300047202 */ /* 0x000fce0000000f00 */
.L_x_8:
[----:B------:R-:W-:Y:S05]  /*1670*/  BSYNC.RECONVERGENT B0 ;  /* 0x0000000000007941 */ /* 0x000fea0003800200 */
.L_x_7:
[----:B------:R-:W0:Y:S01]  /*1680*/  LDC.64 R8, c[0x0][0x388] ;  /* 0x0000e200ff087b82 */ /* 0x000e220000000a00 */
[----:B------:R-:W1:Y:S01]  /*1690*/  F2I.U32.TRUNC.NTZ R3, R4 ;  /* 0x0000000400037305 */ /* 0x000e62000020f000 */
[----:B------:R-:W-:Y:S01]  /*16a0*/  IMAD R5, R5, 0x3, RZ ;  /* 0x0000000305057824 */ /* 0x000fe200078e02ff */
[----:B------:R-:W-:Y:S04]  /*16b0*/  BSSY.RECONVERGENT B0, `(.L_x_9) ;  /* 0x0000010000007945 */ /* 0x000fe80003800200 */
[----:B0-----:R-:W-:Y:S01]  /*16c0*/  IADD3 R8, P0, PT, R5, R8, RZ ;  /* 0x0000000805087210 */ /* 0x001fe20007f1e0ff */
[----:B------:R-:W-:-:S03]  /*16d0*/  HFMA2 R5, -RZ, RZ, 1.25390625, 0.00982666015625 ;  /* 0x3d042108ff057431 */ /* 0x000fc600000001ff */
[----:B------:R-:W-:-:S05]  /*16e0*/  IADD3.X R9, PT, PT, RZ, R9, RZ, P0, !PT ;  /* 0x00000009ff097210 */ /* 0x000fca00007fe4ff */
[----:B-1----:R0:W-:Y:S01]  /*16f0*/  STG.E.U8 desc[UR6][R8.64], R3 ;  /* 0x0000000308007986 */ /* 0x0021e2000c101106 */
[----:B------:R-:W-:Y:S02]  /*1700*/  FFMA R10, R5, -R6, 1 ;  /* 0x3f800000050a7423 */ /* 0x000fe40000000806 */
[----:B------:R-:W1:Y:S02]  /*1710*/  FCHK P0, R2, 31 ;  /* 0x41f8000002007902 */ /* 0x000e640000000000 */
[----:B------:R-:W-:-:S04]  /*1720*/  FFMA R12, R10, R5, 0.032258063554763793945 ;  /* 0x3d0421080a0c7423 */ /* 0x000fc80000000005 */
[----:B------:R-:W-:-:S04]  /*1730*/  FFMA R5, R2, R12, RZ ;  /* 0x0000000c02057223 */ /* 0x000fc800000000ff */
[----:B------:R-:W-:-:S04]  /*1740*/  FFMA R10, R5, -31, R2 ;  /* 0xc1f80000050a7823 */ /* 0x000fc80000000002 */
[----:B------:R-:W-:Y:S01]  /*1750*/  FFMA R5, R12, R10, R5 ;  /* 0x0000000a0c057223 */ /* 0x000fe20000000005 */
[----:B01----:R-:W-:Y:S06]  /*1760*/  @!P0 BRA `(.L_x_10) ;  /* 0x0000000000108947 */ /* 0x003fec0003800000 */
[----:B------:R-:W-:Y:S02]  /*1770*/  MOV R4, R2 ;  /* 0x0000000200047202 */ /* 0x000fe40000000f00 */
[----:B------:R-:W-:-:S07]  /*1780*/  MOV R10, 0x17a0 ;  /* 0x000017a0000a7802 */ /* 0x000fce0000000f00 */
[----:B------:R-:W-:Y:S05]  /*1790*/  CALL.REL.NOINC `($__internal_0_$__cuda_sm3x_div_rn_noftz_f32_slowpath) ;  /* 0x0000000000547944 */ /* 0x000fea0003c00000 */
[----:B------:R-:W-:-:S07]  /*17a0*/  MOV R5, R3 ;  /* 0x0000000300057202 */ /* 0x000fce0000000f00 */
.L_x_10:
[----:B------:R-:W-:Y:S05]  /*17b0*/  BSYNC.RECONVERGENT B0 ;  /* 0x0000000000007941 */ /* 0x000fea0003800200 */
.L_x_9:
[----:B------:R-:W0:Y:S01]  /*17c0*/  F2I.U32.TRUNC.NTZ R5, R5 ;  /* 0x0000000500057305 */ /* 0x000e22000020f000 */
[----:B------:R-:W-:Y:S01]  /*17d0*/  HFMA2 R3, -RZ, RZ, 1.25390625, 0.00982666015625 ;  /* 0x3d042108ff037431 */ /* 0x000fe200000001ff */
[----:B------:R-:W-:Y:S06]  /*17e0*/  BSSY.RECONVERGENT B0, `(.L_x_11) ;  /* 0x000000d000007945 */ /* 0x000fec0003800200 */
[----:B------:R-:W1:Y:S01]  /*17f0*/  FCHK P0, R0, 31 ;  /* 0x41f8000000007902 */ /* 0x000e620000000000 */
[----:B------:R-:W-:Y:S01]  /*1800*/  FFMA R2, R3, -R6, 1 ;  /* 0x3f80000003027423 */ /* 0x000fe20000000806 */
[----:B0-----:R0:W-:Y:S03]  /*1810*/  STG.E.U8 desc[UR6][R8.64+0x1], R5 ;  /* 0x0000010508007986 */ /* 0x0011e6000c101106 */
        /* <DEDUP_REMOVED lines=9> */
.L_x_12:
[----:B------:R-:W-:Y:S05]  /*18b0*/  BSYNC.RECONVERGENT B0 ;  /* 0x0000000000007941 */ /* 0x000fea0003800200 */
.L_x_11:
[----:B------:R-:W0:Y:S02]  /*18c0*/  F2I.U32.TRUNC.NTZ R3, R2 ;  /* 0x0000000200037305 */ /* 0x000e24000020f000 */
[----:B0-----:R-:W-:Y:S01]  /*18d0*/  STG.E.U8 desc[UR6][R8.64+0x2], R3 ;  /* 0x0000020308007986 */ /* 0x001fe2000c101106 */
[----:B------:R-:W-:Y:S05]  /*18e0*/  EXIT ;  /* 0x000000000000794d */ /* 0x000fea0003800000 */
        .weak           $__internal_0_$__cuda_sm3x_div_rn_noftz_f32_slowpath
        .type           $__internal_0_$__cuda_sm3x_div_rn_noftz_f32_slowpath,@function
        .size           $__internal_0_$__cuda_sm3x_div_rn_noftz_f32_slowpath,(.L_x_102 - $__internal_0_$__cuda_sm3x_div_rn_noftz_f32_slowpath)
$__internal_0_$__cuda_sm3x_div_rn_noftz_f32_slowpath:
[----:B------:R-:W-:Y:S01]  /*18f0*/  SHF.R.U32.HI R11, RZ, 0x17, R6 ;  /* 0x00000017ff0b7819 */ /* 0x000fe20000011606 */
[----:B------:R-:W-:Y:S01]  /*1900*/  BSSY.RECONVERGENT B1, `(.L_x_13) ;  /* 0x0000064000017945 */ /* 0x000fe20003800200 */
[----:B------:R-:W-:Y:S01]  /*1910*/  SHF.R.U32.HI R3, RZ, 0x17, R4 ;  /* 0x00000017ff037819 */ /* 0x000fe20000011604 */
[----:B------:R-:W-:Y:S01]  /*1920*/  HFMA2 R13, -RZ, RZ, 2.984375, 0 ;  /* 0x41f80000ff0d7431 */ /* 0x000fe200000001ff */
[----:B------:R-:W-:Y:S02]  /*1930*/  LOP3.LUT R11, R11, 0xff, RZ, 0xc0, !PT ;  /* 0x000000ff0b0b7812 */ /* 0x000fe400078ec0ff */
[----:B------:R-:W-:Y:S02]  /*1940*/  LOP3.LUT R15, R3, 0xff, RZ, 0xc0, !PT ;  /* 0x000000ff030f7812 */ /* 0x000fe400078ec0ff */
[----:B------:R-:W-:Y:S02]  /*1950*/  IADD3 R12, PT, PT, R11, -0x1, RZ ;  /* 0xffffffff0b0c7810 */ /* 0x000fe40007ffe0ff */
[----:B------:R-:W-:-:S02]  /*1960*/  IADD3 R14, PT, PT, R15, -0x1, RZ ;  /* 0xffffffff0f0e7810 */ /* 0x000fc40007ffe0ff */
[----:B------:R-:W-:-:S04]  /*1970*/  ISETP.GT.U32.AND P0, PT, R12, 0xfd, PT ;  /* 0x000000fd0c00780c */ /* 0x000fc80003f04070 */
[----:B------:R-:W-:-:S13]  /*1980*/  ISETP.GT.U32.OR P0, PT, R14, 0xfd, P0 ;  /* 0x000000fd0e00780c */ /* 0x000fda0000704470 */
[----:B------:R-:W-:Y:S01]  /*1990*/  @!P0 MOV R7, RZ ;  /* 0x000000ff00078202 */ /* 0x000fe20000000f00 */
[----:B------:R-:W-:Y:S06]  /*19a0*/  @!P0 BRA `(.L_x_14) ;  /* 0x0000000000608947 */ /* 0x000fec0003800000 */
[----:B------:R-:W-:Y:S02]  /*19b0*/  MOV R3, 0x41f80000 ;  /* 0x41f8000000037802 */ /* 0x000fe40000000f00 */
[----:B------:R-:W-:Y:S02]  /*19c0*/  FSETP.GTU.FTZ.AND P0, PT, |R4|, +INF , PT ;  /* 0x7f8000000400780b */ /* 0x000fe40003f1c200 */
[----:B------:R-:W-:-:S04]  /*19d0*/  FSETP.GTU.FTZ.AND P1, PT, |R3|, +INF , PT ;  /* 0x7f8000000300780b */ /* 0x000fc80003f3c200 */
[----:B------:R-:W-:-:S13]  /*19e0*/  PLOP3.LUT P0, PT, P0, P1, PT, 0xf8, 0x8f ;  /* 0x00000000008f781c */ /* 0x000fda0000703f70 */
[----:B------:R-:W-:Y:S05]  /*19f0*/  @P0 BRA `(.L_x_15) ;  /* 0x00000004004c0947 */ /* 0x000fea0003800000 */
[----:B------:R-:W-:-:S13]  /*1a00*/  LOP3.LUT P0, RZ, R13, 0x7fffffff, R4, 0xc8, !PT ;  /* 0x7fffffff0dff7812 */ /* 0x000fda000780c804 */
[----:B------:R-:W-:Y:S05]  /*1a10*/  @!P0 BRA `(.L_x_16) ;  /* 0x00000004003c8947 */ /* 0x000fea0003800000 */
[C---:B------:R-:W-:Y:S02]  /*1a20*/  FSETP.NEU.FTZ.AND P2, PT, |R4|.reuse, +INF , PT ;  /* 0x7f8000000400780b */ /* 0x040fe40003f5d200 */
[----:B------:R-:W-:Y:S02]  /*1a30*/  FSETP.NEU.FTZ.AND P1, PT, |R3|, +INF , PT ;  /* 0x7f8000000300780b */ /* 0x000fe40003f3d200 */
[----:B------:R-:W-:-:S11]  /*1a40*/  FSETP.NEU.FTZ.AND P0, PT, |R4|, +INF , PT ;  /* 0x7f8000000400780b */ /* 0x000fd60003f1d200 */
[----:B------:R-:W-:Y:S05]  /*1a50*/  @!P1 BRA !P2, `(.L_x_16) ;  /* 0x00000004002c9947 */ /* 0x000fea0005000000 */
[----:B------:R-:W-:-:S04]  /*1a60*/  LOP3.LUT P2, RZ, R4, 0x7fffffff, RZ, 0xc0, !PT ;  /* 0x7fffffff04ff7812 */ /* 0x000fc8000784c0ff */
[----:B------:R-:W-:-:S13]  /*1a70*/  PLOP3.LUT P1, PT, P1, P2, PT, 0x2f, 0xf2 ;  /* 0x0000000000f2781c */ /* 0x000fda0000f24577 */
[----:B------:R-:W-:Y:S05]  /*1a80*/  @P1 BRA `(.L_x_17) ;  /* 0x0000000400181947 */ /* 0x000fea0003800000 */
[----:B------:R-:W-:-:S04]  /*1a90*/  LOP3.LUT P1, RZ, R13, 0x7fffffff, RZ, 0xc0, !PT ;  /* 0x7fffffff0dff7812 */ /* 0x000fc8000782c0ff */
[----:B------:R-:W-:-:S13]  /*1aa0*/  PLOP3.LUT P0, PT, P0, P1, PT, 0x2f, 0xf2 ;  /* 0x0000000000f2781c */ /* 0x000fda0000702577 */
[----:B------:R-:W-:Y:S05]  /*1ab0*/  @P0 BRA `(.L_x_18) ;  /* 0x0000000400000947 */ /* 0x000fea0003800000 */
[----:B------:R-:W-:Y:S02]  /*1ac0*/  ISETP.GE.AND P0, PT, R14, RZ, PT ;  /* 0x000000ff0e00720c */ /* 0x000fe40003f06270 */
[----:B------:R-:W-:-:S11]  /*1ad0*/  ISETP.GE.AND P1, PT, R12, RZ, PT ;  /* 0x000000ff0c00720c */ /* 0x000fd60003f26270 */
[----:B------:R-:W-:Y:S01]  /*1ae0*/  @P0 MOV R7, RZ ;  /* 0x000000ff00070202 */ /* 0x000fe20000000f00 */
[----:B------:R-:W-:Y:S01]  /*1af0*/  @!P0 FFMA R4, R4, 1.84467440737095516160e+19, RZ ;  /* 0x5f80000004048823 */ /* 0x000fe200000000ff */
[----:B------:R-:W-:Y:S01]  /*1b00*/  @!P0 MOV R7, 0xffffffc0 ;  /* 0xffffffc000078802 */ /* 0x000fe20000000f00 */
[----:B------:R-:W-:-:S03]  /*1b10*/  @!P1 FFMA R13, R3, 1.84467440737095516160e+19, RZ ;  /* 0x5f800000030d9823 */ /* 0x000fc600000000ff */
[----:B------:R-:W-:-:S07]  /*1b20*/  @!P1 IADD3 R7, PT, PT, R7, 0x40, RZ ;  /* 0x0000004007079810 */ /* 0x000fce0007ffe0ff */
.L_x_14:
[----:B------:R-:W-:Y:S01]  /*1b30*/  LEA R12, R11, 0xc0800000, 0x17 ;  /* 0xc08000000b0c7811 */ /* 0x000fe200078eb8ff */
[----:B------:R-:W-:Y:S03]  /*1b40*/  BSSY.RECONVERGENT B2, `(.L_x_19) ;  /* 0x0000036000027945 */ /* 0x000fe60003800200 */
[----:B------:R-:W-:Y:S02]  /*1b50*/  IADD3 R13, PT, PT, -R12, R13, RZ ;  /* 0x0000000d0c0d7210 */ /* 0x000fe40007ffe1ff */
[----:B------:R-:W-:Y:S02]  /*1b60*/  IADD3 R12, PT, PT, R15, -0x7f, RZ ;  /* 0xffffff810f0c7810 */ /* 0x000fe40007ffe0ff */
[----:B------:R-:W0:Y:S01]  /*1b70*/  MUFU.RCP R14, R13 ;  /* 0x0000000d000e7308 */ /* 0x000e220000001000 */
[----:B------:R-:W-:Y:S02]  /*1b80*/  FADD.FTZ R16, -R13, -RZ ;  /* 0x800000ff0d107221 */ /* 0x000fe40000010100 */
[C---:B------:R-:W-:Y:S01]  /*1b90*/  IMAD R3, R12.reuse, -0x800000, R4 ;  /* 0xff8000000c037824 */ /* 0x040fe200078e0204 */
[----:B------:R-:W-:-:S04]  /*1ba0*/  IADD3 R12, PT, PT, R12, 0x7f, -R11 ;  /* 0x0000007f0c0c7810 */ /* 0x000fc80007ffe80b */
[----:B------:R-:W-:Y:S01]  /*1bb0*/  IADD3 R12, PT, PT, R12, R7, RZ ;  /* 0x000000070c0c7210 */ /* 0x000fe20007ffe0ff */
[----:B0-----:R-:W-:-:S04]  /*1bc0*/  FFMA R15, R14, R16, 1 ;  /* 0x3f8000000e0f7423 */ /* 0x001fc80000000010 */
[----:B------:R-:W-:-:S04]  /*1bd0*/  FFMA R17, R14, R15, R14 ;  /* 0x0000000f0e117223 */ /* 0x000fc8000000000e */
[----:B------:R-:W-:-:S04]  /*1be0*/  FFMA R4, R3, R17, RZ ;  /* 0x0000001103047223 */ /* 0x000fc800000000ff */
[----:B------:R-:W-:-:S04]  /*1bf0*/  FFMA R15, R16, R4, R3 ;  /* 0x00000004100f7223 */ /* 0x000fc80000000003 */
[----:B------:R-:W-:-:S04]  /*1c00*/  FFMA R14, R17, R15, R4 ;  /* 0x0000000f110e7223 */ /* 0x000fc80000000004 */
[----:B------:R-:W-:-:S04]  /*1c10*/  FFMA R15, R16, R14, R3 ;  /* 0x0000000e100f7223 */ /* 0x000fc80000000003 */
[----:B------:R-:W-:-:S05]  /*1c20*/  FFMA R3, R17, R15, R14 ;  /* 0x0000000f11037223 */ /* 0x000fca000000000e */
[----:B------:R-:W-:-:S04]  /*1c30*/  SHF.R.U32.HI R4, RZ, 0x17, R3 ;  /* 0x00000017ff047819 */ /* 0x000fc80000011603 */
[----:B------:R-:W-:-:S04]  /*1c40*/  LOP3.LUT R4, R4, 0xff, RZ, 0xc0, !PT ;  /* 0x000000ff04047812 */ /* 0x000fc800078ec0ff */
[----:B------:R-:W-:-:S04]  /*1c50*/  IADD3 R13, PT, PT, R4, R12, RZ ;  /* 0x0000000c040d7210 */ /* 0x000fc80007ffe0ff */
[----:B------:R-:W-:-:S04]  /*1c60*/  IADD3 R4, PT, PT, R13, -0x1, RZ ;  /* 0xffffffff0d047810 */ /* 0x000fc80007ffe0ff */
[----:B------:R-:W-:-:S13]  /*1c70*/  ISETP.GE.U32.AND P0, PT, R4, 0xfe, PT ;  /* 0x000000fe0400780c */ /* 0x000fda0003f06070 */
[----:B------:R-:W-:Y:S05]  /*1c80*/  @!P0 BRA `(.L_x_20) ;  /* 0x0000000000808947 */ /* 0x000fea0003800000 */
[----:B------:R-:W-:-:S13]  /*1c90*/  ISETP.GT.AND P0, PT, R13, 0xfe, PT ;  /* 0x000000fe0d00780c */ /* 0x000fda0003f04270 */
[----:B------:R-:W-:Y:S05]  /*1ca0*/  @P0 BRA `(.L_x_21) ;  /* 0x00000000006c0947 */ /* 0x000fea0003800000 */
[----:B------:R-:W-:-:S13]  /*1cb0*/  ISETP.GE.AND P0, PT, R13, 0x1, PT ;  /* 0x000000010d00780c */ /* 0x000fda0003f06270 */
[----:B------:R-:W-:Y:S05]  /*1cc0*/  @P0 BRA `(.L_x_22) ;  /* 0x0000000000740947 */ /* 0x000fea0003800000 */
[----:B------:R-:W-:Y:S02]  /*1cd0*/  ISETP.GE.AND P0, PT, R13, -0x18, PT ;  /* 0xffffffe80d00780c */ /* 0x000fe40003f06270 */
[----:B------:R-:W-:-:S11]  /*1ce0*/  LOP3.LUT R3, R3, 0x80000000, RZ, 0xc0, !PT ;  /* 0x8000000003037812 */ /* 0x000fd600078ec0ff */
[----:B------:R-:W-:Y:S05]  /*1cf0*/  @!P0 BRA `(.L_x_22) ;  /* 0x0000000000688947 */ /* 0x000fea0003800000 */
[-CC-:B------:R-:W-:Y:S01]  /*1d00*/  FFMA.RZ R4, R17, R15.reuse, R14.reuse ;  /* 0x0000000f11047223 */ /* 0x180fe2000000c00e */
[----:B------:R-:W-:Y:S01]  /*1d10*/  IADD3 R12, PT, PT, R13, 0x20, RZ ;  /* 0x000000200d0c7810 */ /* 0x000fe20007ffe0ff */
[-CC-:B------:R-:W-:Y:S01]  /*1d20*/  FFMA.RM R7, R17, R15.reuse, R14.reuse ;  /* 0x0000000f11077223 */ /* 0x180fe2000000400e */
[----:B------:R-:W-:Y:S02]  /*1d30*/  ISETP.NE.AND P2, PT, R13, RZ, PT ;  /* 0x000000ff0d00720c */ /* 0x000fe40003f45270 */
[----:B------:R-:W-:Y:S01]  /*1d40*/  LOP3.LUT R11, R4, 0x7fffff, RZ, 0xc0, !PT ;  /* 0x007fffff040b7812 */ /* 0x000fe200078ec0ff */
[----:B------:R-:W-:Y:S01]  /*1d50*/  FFMA.RP R4, R17, R15, R14 ;  /* 0x0000000f11047223 */ /* 0x000fe2000000800e */
[----:B------:R-:W-:Y:S02]  /*1d60*/  ISETP.NE.AND P1, PT, R13, RZ, PT ;  /* 0x000000ff0d00720c */ /* 0x000fe40003f25270 */
[----:B------:R-:W-:Y:S02]  /*1d70*/  LOP3.LUT R11, R11, 0x800000, RZ, 0xfc, !PT ;  /* 0x008000000b0b7812 */ /* 0x000fe400078efcff */
[----:B------:R-:W-:-:S02]  /*1d80*/  IADD3 R13, PT, PT, -R13, RZ, RZ ;  /* 0x000000ff0d0d7210 */ /* 0x000fc40007ffe1ff */
[----:B------:R-:W-:Y:S02]  /*1d90*/  SHF.L.U32 R12, R11, R12, RZ ;  /* 0x0000000c0b0c7219 */ /* 0x000fe400000006ff */
[----:B------:R-:W-:Y:S02]  /*1da0*/  FSETP.NEU.FTZ.AND P0, PT, R4, R7, PT ;  /* 0x000000070400720b */ /* 0x000fe40003f1d000 */
[----:B------:R-:W-:Y:S02]  /*1db0*/  SEL R4, R13, RZ, P2 ;  /* 0x000000ff0d047207 */ /* 0x000fe40001000000 */
[----:B------:R-:W-:Y:S02]  /*1dc0*/  ISETP.NE.AND P1, PT, R12, RZ, P1 ;  /* 0x000000ff0c00720c */ /* 0x000fe40000f25270 */
[----:B------:R-:W-:Y:S02]  /*1dd0*/  SHF.R.U32.HI R4, RZ, R4, R11 ;  /* 0x00000004ff047219 */ /* 0x000fe4000001160b */
[----:B------:R-:W-:-:S02]  /*1de0*/  PLOP3.LUT P0, PT, P0, P1, PT, 0xf8, 0x8f ;  /* 0x00000000008f781c */ /* 0x000fc40000703f70 */
[----:B------:R-:W-:Y:S02]  /*1df0*/  SHF.R.U32.HI R12, RZ, 0x1, R4 ;  /* 0x00000001ff0c7819 */ /* 0x000fe40000011604 */
[----:B------:R-:W-:-:S04]  /*1e00*/  SEL R7, RZ, 0x1, !P0 ;  /* 0x00000001ff077807 */ /* 0x000fc80004000000 */
[----:B------:R-:W-:-:S04]  /*1e10*/  LOP3.LUT R7, R7, 0x1, R12, 0xf8, !PT ;  /* 0x0000000107077812 */ /* 0x000fc800078ef80c */
[----:B------:R-:W-:-:S04]  /*1e20*/  LOP3.LUT R7, R7, R4, RZ, 0xc0, !PT ;  /* 0x0000000407077212 */ /* 0x000fc800078ec0ff */
[----:B------:R-:W-:-:S04]  /*1e30*/  IADD3 R12, PT, PT, R12, R7, RZ ;  /* 0x000000070c0c7210 */ /* 0x000fc80007ffe0ff */
[----:B------:R-:W-:Y:S01]  /*1e40*/  LOP3.LUT R3, R12, R3, RZ, 0xfc, !PT ;  /* 0x000000030c037212 */ /* 0x000fe200078efcff */
[----:B------:R-:W-:Y:S06]  /*1e50*/  BRA `(.L_x_22) ;  /* 0x0000000000107947 */ /* 0x000fec0003800000 */
.L_x_21:
[----:B------:R-:W-:-:S04]  /*1e60*/  LOP3.LUT R3, R3, 0x80000000, RZ, 0xc0, !PT ;  /* 0x8000000003037812 */ /* 0x000fc800078ec0ff */
[----:B------:R-:W-:Y:S01]  /*1e70*/  LOP3.LUT R3, R3, 0x7f800000, RZ, 0xfc, !PT ;  /* 0x7f80000003037812 */ /* 0x000fe200078efcff */
[----:B------:R-:W-:Y:S06]  /*1e80*/  BRA `(.L_x_22) ;  /* 0x0000000000047947 */ /* 0x000fec0003800000 */
.L_x_20:
[----:B------:R-:W-:-:S07]  /*1e90*/  LEA R3, R12, R3, 0x17 ;  /* 0x000000030c037211 */ /* 0x000fce00078eb8ff */
.L_x_22:
[----:B------:R-:W-:Y:S05]  /*1ea0*/  BSYNC.RECONVERGENT B2 ;  /* 0x0000000000027941 */ /* 0x000fea0003800200 */
.L_x_19:
[----:B------:R-:W-:Y:S05]  /*1eb0*/  BRA `(.L_x_23) ;  /* 0x0000000000207947 */ /* 0x000fea0003800000 */
.L_x_18:
[----:B------:R-:W-:-:S04]  /*1ec0*/  LOP3.LUT R3, R13, 0x80000000, R4, 0x48, !PT ;  /* 0x800000000d037812 */ /* 0x000fc800078e4804 */
[----:B------:R-:W-:Y:S01]  /*1ed0*/  LOP3.LUT R3, R3, 0x7f800000, RZ, 0xfc, !PT ;  /* 0x7f80000003037812 */ /* 0x000fe200078efcff */
[----:B------:R-:W-:Y:S06]  /*1ee0*/  BRA `(.L_x_23) ;  /* 0x0000000000147947 */ /* 0x000fec0003800000 */
.L_x_17:
[----:B------:R-:W-:Y:S01]  /*1ef0*/  LOP3.LUT R3, R13, 0x80000000, R4, 0x48, !PT ;  /* 0x800000000d037812 */ /* 0x000fe200078e4804 */
[----:B------:R-:W-:Y:S06]  /*1f00*/  BRA `(.L_x_23) ;  /* 0x00000000000c7947 */ /* 0x000fec0003800000 */
.L_x_16:
[----:B------:R-:W0:Y:S01]  /*1f10*/  MUFU.RSQ R3, -QNAN ;  /* 0xffc0000000037908 */ /* 0x000e220000001400 */
[----:B------:R-:W-:Y:S05]  /*1f20*/  BRA `(.L_x_23) ;  /* 0x0000000000047947 */ /* 0x000fea0003800000 */
.L_x_15:
[----:B------:R-:W-:-:S07]  /*1f30*/  FADD.FTZ R3, R4, R3 ;  /* 0x0000000304037221 */ /* 0x000fce0000010000 */
.L_x_23:
[----:B------:R-:W-:Y:S05]  /*1f40*/  BSYNC.RECONVERGENT B1 ;  /* 0x0000000000017941 */ /* 0x000fea0003800200 */
.L_x_13:
[----:B------:R-:W-:-:S04]  /*1f50*/  HFMA2 R11, -RZ, RZ, 0, 0 ;  /* 0x00000000ff0b7431 */ /* 0x000fc800000001ff */
[----:B0-----:R-:W-:Y:S05]  /*1f60*/  RET.REL.NODEC R10 `(_Z16blur_separable_vPfPhiii) ;  /* 0xffffffe00a247950 */ /* 0x001fea0003c3ffff */
.L_x_24:
[----:B------:R-:W-:-:S00]  /*1f70*/  BRA `(.L_x_24) ;  /* 0xfffffffc00fc7947 */ /* 0x000fc0000383ffff */
[----:B------:R-:W-:-:S00]  /*1f80*/  NOP ;  /* 0x0000000000007918 */ /* 0x000fc00000000000 */
[----:B------:R-:W-:-:S00]  /*1f90*/  NOP ;  /* 0x0000000000007918 */ /* 0x000fc00000000000 */
[----:B------:R-:W-:-:S00]  /*1fa0*/  NOP ;  /* 0x0000000000007918 */ /* 0x000fc00000000000 */
[----:B------:R-:W-:-:S00]  /*1fb0*/  NOP ;  /* 0x0000000000007918 */ /* 0x000fc00000000000 */
[----:B------:R-:W-:-:S00]  /*1fc0*/  NOP ;  /* 0x0000000000007918 */ /* 0x000fc00000000000 */
[----:B------:R-:W-:-:S00]  /*1fd0*/  NOP ;  /* 0x0000000000007918 */ /* 0x000fc00000000000 */
[----:B------:R-:W-:-:S00]  /*1fe0*/  NOP ;  /* 0x0000000000007918 */ /* 0x000fc00000000000 */
[----:B------:R-:W-:-:S00]  /*1ff0*/  NOP ;  /* 0x0000000000007918 */ /* 0x000fc00000000000 */
.L_x_102:


//--------------------- .text._Z16blur_separable_hPhPfiii --------------------------
	.section	.text._Z16blur_separable_hPhPfiii,"ax",@progbits
	.align	128
        .global         _Z16blur_separable_hPhPfiii
        .type           _Z16blur_separable_hPhPfiii,@function
        .size           _Z16blur_separable_hPhPfiii,(.L_x_103 - _Z16blur_separable_hPhPfiii)
        .other          _Z16blur_separable_hPhPfiii,@"STO_CUDA_ENTRY STV_DEFAULT"
_Z16blur_separable_hPhPfiii:
.text._Z16blur_separable_hPhPfiii:
[----:B------:R-:W-:Y:S08]  /*0000*/  LDC R1, c[0x0][0x37c] ;  /* 0x0000df00ff017b82 */ /* 0x000ff00000000800 */
[----:B------:R-:W0:Y:S08]  /*0010*/  S2UR UR5, SR_CTAID.Y ;  /* 0x00000000000579c3 */ /* 0x000e300000002600 */
[----:B------:R-:W0:Y:S02]  /*0020*/  LDC R0, c[0x0][0x394] ;  /* 0x0000e500ff007b82 */ /* 0x000e240000000800 */
[----:B0-----:R-:W-:-:S13]  /*0030*/  ISETP.LE.AND P0, PT, R0, UR5, PT ;  /* 0x0000000500007c0c */ /* 0x001fda000bf03270 */
[----:B------:R-:W-:Y:S05]  /*0040*/  @P0 EXIT ;  /* 0x000000000000094d */ /* 0x000fea0003800000 */
[----:B------:R-:W0:Y:S01]  /*0050*/  S2R R0, SR_TID.X ;  /* 0x0000000000007919 */ /* 0x000e220000002100 */
[----:B------:R-:W1:Y:S01]  /*0060*/  LDCU.64 UR6, c[0x0][0x358] ;  /* 0x00006b00ff0677ac */ /* 0x000e620008000a00 */
[----:B------:R-:W-:Y:S01]  /*0070*/  BSSY.RECONVERGENT B0, `(.L_x_25) ;  /* 0x0000093000007945 */ /* 0x000fe20003800200 */
[----:B------:R-:W2:Y:S01]  /*0080*/  S2R R3, SR_CTAID.X ;  /* 0x0000000000037919 */ /* 0x000ea20000002500 */
[----:B------:R-:W3:Y:S01]  /*0090*/  LDCU.64 UR8, c[0x0][0x380] ;  /* 0x00007000ff0877ac */ /* 0x000ee20008000a00 */
[----:B------:R-:W4:Y:S01]  /*00a0*/  LDCU.64 UR10, c[0x0][0x380] ;  /* 0x00007000ff0a77ac */ /* 0x000f220008000a00 */
[----:B0-----:R-:W-:Y:S01]  /*00b0*/  ISETP.GT.U32.AND P0, PT, R0, 0x9d, PT ;  /* 0x0000009d0000780c */ /* 0x001fe20003f04070 */
[----:B--2---:R-:W-:-:S12]  /*00c0*/  IMAD R4, R3, 0x80, R0 ;  /* 0x0000008003047824 */ /* 0x004fd800078e0200 */
[----:B-1-34-:R-:W-:Y:S05]  /*00d0*/  @P0 BRA `(.L_x_26) ;  /* 0x0000000800300947 */ /* 0x01afea0003800000 */
[----:B------:R-:W0:Y:S01]  /*00e0*/  LDC R5, c[0x0][0x360] ;  /* 0x0000d800ff057b82 */ /* 0x000e220000000800 */
[----:B------:R-:W-:Y:S07]  /*00f0*/  BSSY.RECONVERGENT B1, `(.L_x_27) ;  /* 0x000003f000017945 */ /* 0x000fee0003800200 */
[----:B------:R-:W1:Y:S01]  /*0100*/  LDC R12, c[0x0][0x390] ;  /* 0x0000e400ff0c7b82 */ /* 0x000e620000000800 */
[----:B0-----:R-:W0:Y:S01]  /*0110*/  I2F.U32.RP R10, R5 ;  /* 0x00000005000a7306 */ /* 0x001e220000209000 */
[----:B------:R-:W-:Y:S01]  /*0120*/  IMAD.IADD R2, R0, 0x1, R5 ;  /* 0x0000000100027824 */ /* 0x000fe200078e0205 */
[----:B------:R-:W-:-:S04]  /*0130*/  ISETP.NE.U32.AND P2, PT, R5, RZ, PT ;  /* 0x000000ff0500720c */ /* 0x000fc80003f45070 */
[C---:B------:R-:W-:Y:S02]  /*0140*/  ISETP.GE.U32.AND P0, PT, R2.reuse, 0x9e, PT ;  /* 0x0000009e0200780c */ /* 0x040fe40003f06070 */
[----:B------:R-:W-:Y:S01]  /*0150*/  VIMNMX.U32 R9, PT, PT, R2, 0x9e, !PT ;  /* 0x0000009e02097848 */ /* 0x000fe20007fe0000 */
[----:B-1----:R-:W-:Y:S01]  /*0160*/  VIADD R13, R12, 0xffffffff ;  /* 0xffffffff0c0d7836 */ /* 0x002fe20000000000 */
[----:B0-----:R-:W0:Y:S02]  /*0170*/  MUFU.RCP R10, R10 ;  /* 0x0000000a000a7308 */ /* 0x001e240000001000 */
[----:B0-----:R-:W-:-:S06]  /*0180*/  VIADD R6, R10, 0xffffffe ;  /* 0x0ffffffe0a067836 */ /* 0x001fcc0000000000 */
[----:B------:R0:W1:Y:S02]  /*0190*/  F2I.FTZ.U32.TRUNC.NTZ R7, R6 ;  /* 0x0000000600077305 */ /* 0x000064000021f000 */
[----:B0-----:R-:W-:Y:S02]  /*01a0*/  IMAD.MOV.U32 R6, RZ, RZ, RZ ;  /* 0x000000ffff067224 */ /* 0x001fe400078e00ff */
[----:B-1----:R-:W-:-:S04]  /*01b0*/  IMAD.MOV R8, RZ, RZ, -R7 ;  /* 0x000000ffff087224 */ /* 0x002fc800078e0a07 */
[----:B------:R-:W-:Y:S01]  /*01c0*/  IMAD R11, R8, R5, RZ ;  /* 0x00000005080b7224 */ /* 0x000fe200078e02ff */
[----:B------:R-:W-:-:S03]  /*01d0*/  SEL R8, RZ, 0x1, P0 ;  /* 0x00000001ff087807 */ /* 0x000fc60000000000 */
[----:B------:R-:W-:Y:S01]  /*01e0*/  IMAD.HI.U32 R7, R7, R11, R6 ;  /* 0x0000000b07077227 */ /* 0x000fe200078e0006 */
[----:B------:R-:W-:-:S05]  /*01f0*/  IADD3 R2, PT, PT, R9, -R2, -R8 ;  /* 0x8000000209027210 */ /* 0x000fca0007ffe808 */
[----:B------:R-:W-:-:S04]  /*0200*/  IMAD.HI.U32 R7, R7, R2, RZ ;  /* 0x0000000207077227 */ /* 0x000fc800078e00ff */
[----:B------:R-:W-:-:S04]  /*0210*/  IMAD.MOV R6, RZ, RZ, -R7 ;  /* 0x000000ffff067224 */ /* 0x000fc800078e0a07 */
[----:B------:R-:W-:-:S05]  /*0220*/  IMAD R2, R5, R6, R2 ;  /* 0x0000000605027224 */ /* 0x000fca00078e0202 */
[----:B------:R-:W-:-:S13]  /*0230*/  ISETP.GE.U32.AND P0, PT, R2, R5, PT ;  /* 0x000000050200720c */ /* 0x000fda0003f06070 */
[----:B------:R-:W-:Y:S01]  /*0240*/  @P0 IADD3 R2, PT, PT, R2, -R5, RZ ;  /* 0x8000000502020210 */ /* 0x000fe20007ffe0ff */
[----:B------:R-:W-:-:S03]  /*0250*/  @P0 VIADD R7, R7, 0x1 ;  /* 0x0000000107070836 */ /* 0x000fc60000000000 */
[----:B------:R-:W-:-:S13]  /*0260*/  ISETP.GE.U32.AND P1, PT, R2, R5, PT ;  /* 0x000000050200720c */ /* 0x000fda0003f26070 */
[----:B------:R-:W-:Y:S01]  /*0270*/  @P1 VIADD R7, R7, 0x1 ;  /* 0x0000000107071836 */ /* 0x000fe20000000000 */
[----:B------:R-:W-:-:S05]  /*0280*/  @!P2 LOP3.LUT R7, RZ, R5, RZ, 0x33, !PT ;  /* 0x00000005ff07a212 */ /* 0x000fca00078e33ff */
[----:B------:R-:W-:-:S05]  /*0290*/  IMAD.IADD R8, R8, 0x1, R7 ;  /* 0x0000000108087824 */ /* 0x000fca00078e0207 */
[----:B------:R-:W-:-:S04]  /*02a0*/  LOP3.LUT R2, R8, 0x3, RZ, 0xc0, !PT ;  /* 0x0000000308027812 */ /* 0x000fc800078ec0ff */
[----:B------:R-:W-:Y:S01]  /*02b0*/  ISETP.NE.AND P0, PT, R2, 0x3, PT ;  /* 0x000000030200780c */ /* 0x000fe20003f05270 */
[----:B------:R-:W-:-:S12]  /*02c0*/  IMAD.MOV.U32 R2, RZ, RZ, R0 ;  /* 0x000000ffff027224 */ /* 0x000fd800078e0000 */
[----:B------:R-:W-:Y:S05]  /*02d0*/  @!P0 BRA `(.L_x_28) ;  /* 0x0000000000808947 */ /* 0x000fea0003800000 */
[----:B------:R-:W0:Y:S01]  /*02e0*/  S2R R7, SR_CgaCtaId ;  /* 0x0000000000077919 */ /* 0x000e220000008800 */
[----:B------:R-:W-:Y:S01]  /*02f0*/  MOV R2, 0x400 ;  /* 0x0000040000027802 */ /* 0x000fe20000000f00 */
[----:B------:R-:W-:Y:S01]  /*0300*/  BSSY.RECONVERGENT B2, `(.L_x_29) ;  /* 0x000001c000027945 */ /* 0x000fe20003800200 */
[----:B------:R-:W-:Y:S01]  /*0310*/  IADD3 R6, PT, PT, R8, 0x1, RZ ;  /* 0x0000000108067810 */ /* 0x000fe20007ffe0ff */
[----:B------:R-:W-:-:S03]  /*0320*/  IMAD.MOV.U32 R14, RZ, RZ, R4 ;  /* 0x000000ffff0e7224 */ /* 0x000fc600078e0004 */
[----:B------:R-:W-:-:S05]  /*0330*/  LOP3.LUT R6, R6, 0x3, RZ, 0xc0, !PT ;  /* 0x0000000306067812 */ /* 0x000fca00078ec0ff */
[----:B------:R-:W-:Y:S01]  /*0340*/  IMAD.MOV R9, RZ, RZ, -R6 ;  /* 0x000000ffff097224 */ /* 0x000fe200078e0a06 */
[----:B0-----:R-:W-:Y:S01]  /*0350*/  LEA R7, R7, R2, 0x18 ;  /* 0x0000000207077211 */ /* 0x001fe200078ec0ff */
[----:B------:R-:W-:-:S04]  /*0360*/  VIADD R2, R0, 0xfffffff1 ;  /* 0xfffffff100027836 */ /* 0x000fc80000000000 */
[----:B------:R-:W-:-:S04]  /*0370*/  IMAD R7, R0, 0x3, R7 ;  /* 0x0000000300077824 */ /* 0x000fc800078e0207 */
[----:B------:R-:W-:-:S07]  /*0380*/  VIADD R10, R7, 0x1 ;  /* 0x00000001070a7836 */ /* 0x000fce0000000000 */
.L_x_30:
[----:B------:R-:W-:-:S04]  /*0390*/  VIADDMNMX R6, R14, 0xfffffff1, RZ, !PT ;  /* 0xfffffff10e067846 */ /* 0x000fc800078001ff */
[----:B------:R-:W-:-:S04]  /*03a0*/  ISETP.GE.AND P0, PT, R6, R12, PT ;  /* 0x0000000c0600720c */ /* 0x000fc80003f06270 */
[----:B------:R-:W-:-:S05]  /*03b0*/  SEL R7, R6, R13, !P0 ;  /* 0x0000000d06077207 */ /* 0x000fca0004000000 */
[----:B------:R-:W-:-:S04]  /*03c0*/  IMAD R7, R12, UR5, R7 ;  /* 0x000000050c077c24 */ /* 0x000fc8000f8e0207 */
[----:B------:R-:W-:-:S05]  /*03d0*/  IMAD R7, R7, 0x3, RZ ;  /* 0x0000000307077824 */ /* 0x000fca00078e02ff */
[----:B------:R-:W-:-:S04]  /*03e0*/  IADD3 R6, P0, PT, R7, UR8, RZ ;  /* 0x0000000807067c10 */ /* 0x000fc8000ff1e0ff */
[----:B------:R-:W-:-:S05]  /*03f0*/  LEA.HI.X.SX32 R7, R7, UR9, 0x1, P0 ;  /* 0x0000000907077c11 */ /* 0x000fca00080f0eff */
[----:B------:R-:W2:Y:S04]  /*0400*/  LDG.E.U8 R11, desc[UR6][R6.64] ;  /* 0x00000006060b7981 */ /* 0x000ea8000c1e1100 */
[----:B------:R-:W3:Y:S04]  /*0410*/  LDG.E.U8 R15, desc[UR6][R6.64+0x1] ;  /* 0x00000106060f7981 */ /* 0x000ee8000c1e1100 */
[----:B------:R-:W4:Y:S01]  /*0420*/  LDG.E.U8 R17, desc[UR6][R6.64+0x2] ;  /* 0x0000020606117981 */ /* 0x000f22000c1e1100 */
[----:B------:R-:W-:Y:S01]  /*0430*/  VIADD R9, R9, 0x1 ;  /* 0x0000000109097836 */ /* 0x000fe20000000000 */
[C---:B------:R-:W-:Y:S01]  /*0440*/  IADD3 R2, PT, PT, R5.reuse, R2, RZ ;  /* 0x0000000205027210 */ /* 0x040fe20007ffe0ff */
[----:B------:R-:W-:-:S03]  /*0450*/  IMAD.IADD R14, R5, 0x1, R14 ;  /* 0x00000001050e7824 */ /* 0x000fc600078e020e */
[----:B------:R-:W-:Y:S01]  /*0460*/  ISETP.NE.AND P0, PT, R9, RZ, PT ;  /* 0x000000ff0900720c */ /* 0x000fe20003f05270 */
[----:B--2---:R-:W-:Y:S04]  /*0470*/  STS.U8 [R10+-0x1], R11 ;  /* 0xffffff0b0a007388 */ /* 0x004fe80000000000 */
[----:B---3--:R-:W-:Y:S04]  /*0480*/  STS.U8 [R10], R15 ;  /* 0x0000000f0a007388 */ /* 0x008fe80000000000 */
[----:B----4-:R0:W-:Y:S02]  /*0490*/  STS.U8 [R10+0x1], R17 ;  /* 0x000001110a007388 */ /* 0x0101e40000000000 */
[----:B0-----:R-:W-:-:S02]  /*04a0*/  IMAD R10, R5, 0x3, R10 ;  /* 0x00000003050a7824 */ /* 0x001fc400078e020a */
[----:B------:R-:W-:Y:S05]  /*04b0*/  @P0 BRA `(.L_x_30) ;  /* 0xfffffffc00b40947 */ /* 0x000fea000383ffff */
[----:B------:R-:W-:Y:S05]  /*04c0*/  BSYNC.RECONVERGENT B2 ;  /* 0x0000000000027941 */ /* 0x000fea0003800200 */
.L_x_29:
[----:B------:R-:W-:-:S07]  /*04d0*/  VIADD R2, R2, 0xf ;  /* 0x0000000f02027836 */ /* 0x000fce0000000000 */
.L_x_28:
[----:B------:R-:W-:Y:S05]  /*04e0*/  BSYNC.RECONVERGENT B1 ;  /* 0x0000000000017941 */ /* 0x000fea0003800200 */
.L_x_27:
[----:B------:R-:W-:-:S13]  /*04f0*/  ISETP.GE.U32.AND P0, PT, R8, 0x3, PT ;  /* 0x000000030800780c */ /* 0x000fda0003f06070 */
[----:B------:R-:W-:Y:S05]  /*0500*/  @!P0 BRA `(.L_x_26) ;  /* 0x0000000400248947 */ /* 0x000fea0003800000 */
[----:B------:R-:W0:Y:S01]  /*0510*/  S2R R7, SR_CgaCtaId ;  /* 0x0000000000077919 */ /* 0x000e220000008800 */
[----:B------:R-:W-:Y:S01]  /*0520*/  MOV R6, 0x400 ;  /* 0x0000040000067802 */ /* 0x000fe20000000f00 */
[----:B------:R-:W-:Y:S02]  /*0530*/  IMAD R16, R3, 0x80, R2 ;  /* 0x0000008003107824 */ /* 0x000fe400078e0202 */
[----:B------:R-:W-:Y:S02]  /*0540*/  VIADD R18, R2, 0xfffffff1 ;  /* 0xfffffff102127836 */ /* 0x000fe40000000000 */
[----:B------:R-:W-:Y:S01]  /*0550*/  IMAD.IADD R14, R16, 0x1, R5 ;  /* 0x00000001100e7824 */ /* 0x000fe200078e0205 */
[C---:B------:R-:W-:Y:S01]  /*0560*/  LEA R22, R5.reuse, R16, 0x1 ;  /* 0x0000001005167211 */ /* 0x040fe200078e08ff */
[----:B------:R-:W-:Y:S01]  /*0570*/  IMAD R24, R5, 0x3, R16 ;  /* 0x0000000305187824 */ /* 0x000fe200078e0210 */
[----:B0-----:R-:W-:-:S05]  /*0580*/  LEA R7, R7, R6, 0x18 ;  /* 0x0000000607077211 */ /* 0x001fca00078ec0ff */
[----:B------:R-:W-:-:S07]  /*0590*/  IMAD R20, R2, 0x3, R7 ;  /* 0x0000000302147824 */ /* 0x000fce00078e0207 */
.L_x_31:
[----:B-1----:R-:W-:Y:S02]  /*05a0*/  VIADDMNMX R2, R16, 0xfffffff1, RZ, !PT ;  /* 0xfffffff110027846 */ /* 0x002fe400078001ff */
[----:B------:R-:W-:Y:S02]  /*05b0*/  VIADDMNMX R6, R14, 0xfffffff1, RZ, !PT ;  /* 0xfffffff10e067846 */ /* 0x000fe400078001ff */
[-C--:B------:R-:W-:Y:S02]  /*05c0*/  ISETP.GE.AND P0, PT, R2, R12.reuse, PT ;  /* 0x0000000c0200720c */ /* 0x080fe40003f06270 */
[----:B------:R-:W-:Y:S02]  /*05d0*/  VIADDMNMX R8, R22, 0xfffffff1, RZ, !PT ;  /* 0xfffffff116087846 */ /* 0x000fe400078001ff */
[----:B------:R-:W-:Y:S02]  /*05e0*/  ISETP.GE.AND P1, PT, R6, R12, PT ;  /* 0x0000000c0600720c */ /* 0x000fe40003f26270 */
[----:B------:R-:W-:-:S02]  /*05f0*/  VIADDMNMX R10, R24, 0xfffffff1, RZ, !PT ;  /* 0xfffffff1180a7846 */ /* 0x000fc400078001ff */
[-C--:B------:R-:W-:Y:S02]  /*0600*/  SEL R3, R2, R13.reuse, !P0 ;  /* 0x0000000d02037207 */ /* 0x080fe40004000000 */
[-C--:B------:R-:W-:Y:S02]  /*0610*/  ISETP.GE.AND P0, PT, R8, R12.reuse, PT ;  /* 0x0000000c0800720c */ /* 0x080fe40003f06270 */
[-C--:B------:R-:W-:Y:S01]  /*0620*/  SEL R7, R6, R13.reuse, !P1 ;  /* 0x0000000d06077207 */ /* 0x080fe20004800000 */
[----:B------:R-:W-:Y:S01]  /*0630*/  IMAD R3, R12, UR5, R3 ;  /* 0x000000050c037c24 */ /* 0x000fe2000f8e0203 */
[----:B------:R-:W-:Y:S02]  /*0640*/  ISETP.GE.AND P1, PT, R10, R12, PT ;  /* 0x0000000c0a00720c */ /* 0x000fe40003f26270 */
[-C--:B------:R-:W-:Y:S01]  /*0650*/  SEL R9, R8, R13.reuse, !P0 ;  /* 0x0000000d08097207 */ /* 0x080fe20004000000 */
[----:B------:R-:W-:Y:S01]  /*0660*/  IMAD R7, R12, UR5, R7 ;  /* 0x000000050c077c24 */ /* 0x000fe2000f8e0207 */
[----:B------:R-:W-:Y:S01]  /*0670*/  SEL R11, R10, R13, !P1 ;  /* 0x0000000d0a0b7207 */ /* 0x000fe20004800000 */
[----:B------:R-:W-:-:S02]  /*0680*/  IMAD R3, R3, 0x3, RZ ;  /* 0x0000000303037824 */ /* 0x000fc400078e02ff */
[C---:B------:R-:W-:Y:S02]  /*0690*/  IMAD R9, R12.reuse, UR5, R9 ;  /* 0x000000050c097c24 */ /* 0x040fe4000f8e0209 */
[----:B------:R-:W-:Y:S01]  /*06a0*/  IMAD R7, R7, 0x3, RZ ;  /* 0x0000000307077824 */ /* 0x000fe200078e02ff */
[----:B------:R-:W-:Y:S01]  /*06b0*/  IADD3 R8, P0, PT, R3, UR10, RZ ;  /* 0x0000000a03087c10 */ /* 0x000fe2000ff1e0ff */
[----:B------:R-:W-:Y:S02]  /*06c0*/  IMAD R6, R12, UR5, R11 ;  /* 0x000000050c067c24 */ /* 0x000fe4000f8e020b */
[----:B------:R-:W-:Y:S01]  /*06d0*/  IMAD R11, R9, 0x3, RZ ;  /* 0x00000003090b7824 */ /* 0x000fe200078e02ff */
[----:B------:R-:W-:Y:S01]  /*06e0*/  IADD3 R2, P1, PT, R7, UR10, RZ ;  /* 0x0000000a07027c10 */ /* 0x000fe2000ff3e0ff */
[----:B------:R-:W-:Y:S01]  /*06f0*/  IMAD R26, R6, 0x3, RZ ;  /* 0x00000003061a7824 */ /* 0x000fe200078e02ff */
[----:B------:R-:W-:Y:S02]  /*0700*/  LEA.HI.X.SX32 R9, R3, UR11, 0x1, P0 ;  /* 0x0000000b03097c11 */ /* 0x000fe400080f0eff */
[----:B------:R-:W-:-:S02]  /*0710*/  IADD3 R6, P0, PT, R11, UR10, RZ ;  /* 0x0000000a0b067c10 */ /* 0x000fc4000ff1e0ff */
[----:B------:R-:W-:Y:S01]  /*0720*/  LEA.HI.X.SX32 R3, R7, UR11, 0x1, P1 ;  /* 0x0000000b07037c11 */ /* 0x000fe200088f0eff */
[----:B------:R-:W2:Y:S01]  /*0730*/  LDG.E.U8 R17, desc[UR6][R8.64] ;  /* 0x0000000608117981 */ /* 0x000ea2000c1e1100 */
[C---:B------:R-:W-:Y:S02]  /*0740*/  IADD3 R10, P1, PT, R26.reuse, UR10, RZ ;  /* 0x0000000a1a0a7c10 */ /* 0x040fe4000ff3e0ff */
[----:B------:R-:W-:Y:S01]  /*0750*/  LEA.HI.X.SX32 R7, R11, UR11, 0x1, P0 ;  /* 0x0000000b0b077c11 */ /* 0x000fe200080f0eff */
[----:B------:R-:W3:Y:S01]  /*0760*/  LDG.E.U8 R15, desc[UR6][R8.64+0x1] ;  /* 0x00000106080f7981 */ /* 0x000ee2000c1e1100 */
[----:B------:R-:W-:-:S03]  /*0770*/  LEA.HI.X.SX32 R11, R26, UR11, 0x1, P1 ;  /* 0x0000000b1a0b7c11 */ /* 0x000fc600088f0eff */
[----:B------:R0:W4:Y:S04]  /*0780*/  LDG.E.U8 R19, desc[UR6][R8.64+0x2] ;  /* 0x0000020608137981 */ /* 0x000128000c1e1100 */
[----:B------:R-:W5:Y:S04]  /*0790*/  LDG.E.U8 R23, desc[UR6][R2.64] ;  /* 0x0000000602177981 */ /* 0x000f68000c1e1100 */
[----:B------:R-:W5:Y:S04]  /*07a0*/  LDG.E.U8 R21, desc[UR6][R2.64+0x1] ;  /* 0x0000010602157981 */ /* 0x000f68000c1e1100 */
[----:B------:R1:W5:Y:S04]  /*07b0*/  LDG.E.U8 R25, desc[UR6][R2.64+0x2] ;  /* 0x0000020602197981 */ /* 0x000368000c1e1100 */
[----:B------:R-:W5:Y:S04]  /*07c0*/  LDG.E.U8 R27, desc[UR6][R6.64] ;  /* 0x00000006061b7981 */ /* 0x000f68000c1e1100 */
[----:B------:R-:W5:Y:S04]  /*07d0*/  LDG.E.U8 R26, desc[UR6][R6.64+0x1] ;  /* 0x00000106061a7981 */ /* 0x000f68000c1e1100 */
[----:B------:R1:W5:Y:S04]  /*07e0*/  LDG.E.U8 R29, desc[UR6][R6.64+0x2] ;  /* 0x00000206061d7981 */ /* 0x000368000c1e1100 */
[----:B------:R-:W5:Y:S04]  /*07f0*/  LDG.E.U8 R28, desc[UR6][R10.64] ;  /* 0x000000060a1c7981 */ /* 0x000f68000c1e1100 */
[----:B------:R-:W5:Y:S04]  /*0800*/  LDG.E.U8 R9, desc[UR6][R10.64+0x1] ;  /* 0x000001060a097981 */ /* 0x000f68000c1e1100 */
[----:B------:R-:W5:Y:S01]  /*0810*/  LDG.E.U8 R10, desc[UR6][R10.64+0x2] ;  /* 0x000002060a0a7981 */ /* 0x000f62000c1e1100 */
[C---:B0-----:R-:W-:Y:S01]  /*0820*/  IMAD R8, R5.reuse, 0x3, R20 ;  /* 0x0000000305087824 */ /* 0x041fe200078e0214 */
[C---:B------:R-:W-:Y:S01]  /*0830*/  LEA R16, R5.reuse, R16, 0x2 ;  /* 0x0000001005107211 */ /* 0x040fe200078e10ff */
[----:B------:R-:W-:-:S02]  /*0840*/  IMAD R18, R5, 0x4, R18 ;  /* 0x0000000405127824 */ /* 0x000fc400078e0212 */
[C---:B-1----:R-:W-:Y:S02]  /*0850*/  IMAD R2, R5.reuse, 0x3, R8 ;  /* 0x0000000305027824 */ /* 0x042fe400078e0208 */
[----:B------:R-:W-:Y:S02]  /*0860*/  VIADD R6, R18, 0xf ;  /* 0x0000000f12067836 */ /* 0x000fe40000000000 */
[C---:B------:R-:W-:Y:S02]  /*0870*/  IMAD R3, R5.reuse, 0x3, R2 ;  /* 0x0000000305037824 */ /* 0x040fe400078e0202 */
[C---:B------:R-:W-:Y:S01]  /*0880*/  IMAD R14, R5.reuse, 0x4, R14 ;  /* 0x00000004050e7824 */ /* 0x040fe200078e020e */
[----:B------:R-:W-:Y:S01]  /*0890*/  ISETP.GE.U32.AND P0, PT, R6, 0x9e, PT ;  /* 0x0000009e0600780c */ /* 0x000fe20003f06070 */
[C---:B------:R-:W-:Y:S02]  /*08a0*/  IMAD R22, R5.reuse, 0x4, R22 ;  /* 0x0000000405167824 */ /* 0x040fe400078e0216 */
[C---:B------:R-:W-:Y:S01]  /*08b0*/  IMAD R24, R5.reuse, 0x4, R24 ;  /* 0x0000000405187824 */ /* 0x040fe200078e0218 */
[----:B--2---:R-:W-:Y:S04]  /*08c0*/  STS.U8 [R20], R17 ;  /* 0x0000001114007388 */ /* 0x004fe80000000000 */
[----:B---3--:R-:W-:Y:S04]  /*08d0*/  STS.U8 [R20+0x1], R15 ;  /* 0x0000010f14007388 */ /* 0x008fe80000000000 */
[----:B----4-:R0:W-:Y:S04]  /*08e0*/  STS.U8 [R20+0x2], R19 ;  /* 0x0000021314007388 */ /* 0x0101e80000000000 */
[----:B-----5:R1:W-:Y:S04]  /*08f0*/  STS.U8 [R8], R23 ;  /* 0x0000001708007388 */ /* 0x0203e80000000000 */
[----:B------:R1:W-:Y:S01]  /*0900*/  STS.U8 [R8+0x1], R21 ;  /* 0x0000011508007388 */ /* 0x0003e20000000000 */
[----:B0-----:R-:W-:-:S03]  /*0910*/  IMAD R20, R5, 0xc, R20 ;  /* 0x0000000c05147824 */ /* 0x001fc600078e0214 */
[----:B------:R1:W-:Y:S04]  /*0920*/  STS.U8 [R8+0x2], R25 ;  /* 0x0000021908007388 */ /* 0x0003e80000000000 */
[----:B------:R1:W-:Y:S04]  /*0930*/  STS.U8 [R2], R27 ;  /* 0x0000001b02007388 */ /* 0x0003e80000000000 */
[----:B------:R1:W-:Y:S04]  /*0940*/  STS.U8 [R2+0x1], R26 ;  /* 0x0000011a02007388 */ /* 0x0003e80000000000 */
[----:B------:R1:W-:Y:S04]  /*0950*/  STS.U8 [R2+0x2], R29 ;  /* 0x0000021d02007388 */ /* 0x0003e80000000000 */
[----:B------:R1:W-:Y:S04]  /*0960*/  STS.U8 [R3], R28 ;  /* 0x0000001c03007388 */ /* 0x0003e80000000000 */
[----:B------:R1:W-:Y:S04]  /*0970*/  STS.U8 [R3+0x1], R9 ;  /* 0x0000010903007388 */ /* 0x0003e80000000000 */
[----:B------:R1:W-:Y:S01]  /*0980*/  STS.U8 [R3+0x2], R10 ;  /* 0x0000020a03007388 */ /* 0x0003e20000000000 */
[----:B------:R-:W-:Y:S05]  /*0990*/  @!P0 BRA `(.L_x_31) ;  /* 0xfffffffc00008947 */ /* 0x000fea000383ffff */
.L_x_26:
[----:B------:R-:W-:Y:S05]  /*09a0*/  BSYNC.RECONVERGENT B0 ;  /* 0x0000000000007941 */ /* 0x000fea0003800200 */
.L_x_25:
[----:B------:R-:W0:Y:S08]  /*09b0*/  LDC R5, c[0x0][0x390] ;  /* 0x0000e400ff057b82 */ /* 0x000e300000000800 */
[----:B------:R-:W-:Y:S01]  /*09c0*/  BAR.SYNC.DEFER_BLOCKING 0x0 ;  /* 0x0000000000007b1d */ /* 0x000fe20000010000 */
[----:B0-----:R-:W-:-:S13]  /*09d0*/  ISETP.GE.AND P0, PT, R4, R5, PT ;  /* 0x000000050400720c */ /* 0x001fda0003f06270 */
[----:B------:R-:W-:Y:S05]  /*09e0*/  @P0 EXIT ;  /* 0x000000000000094d */ /* 0x000fea0003800000 */
[----:B-1----:R-:W0:Y:S01]  /*09f0*/  S2R R3, SR_CgaCtaId ;  /* 0x0000000000037919 */ /* 0x002e220000008800 */
[----:B------:R-:W-:Y:S01]  /*0a00*/  MOV R2, 0x400 ;  /* 0x0000040000027802 */ /* 0x000fe20000000f00 */
[----:B------:R-:W-:-:S03]  /*0a10*/  UMOV UR4, 0x11 ;  /* 0x0000001100047882 */ /* 0x000fc60000000000 */
[----:B0-----:R-:W-:-:S05]  /*0a20*/  LEA R3, R3, R2, 0x18 ;  /* 0x0000000203037211 */ /* 0x001fca00078ec0ff */
[----:B------:R-:W-:-:S05]  /*0a30*/  IMAD R6, R0, 0x3, R3 ;  /* 0x0000000300067824 */ /* 0x000fca00078e0203 */
[----:B------:R-:W0:Y:S04]  /*0a40*/  LDS.U8 R19, [R6] ;  /* 0x0000000006137984 */ /* 0x000e280000000000 */
[----:B------:R-:W1:Y:S04]  /*0a50*/  LDS.U8 R23, [R6+0x3] ;  /* 0x0000030006177984 */ /* 0x000e680000000000 */
[----:B------:R-:W2:Y:S04]  /*0a60*/  LDS.U8 R21, [R6+0x2] ;  /* 0x0000020006157984 */ /* 0x000ea80000000000 */
[----:B------:R-:W3:Y:S04]  /*0a70*/  LDS.U8 R20, [R6+0x1] ;  /* 0x0000010006147984 */ /* 0x000ee80000000000 */
[----:B------:R-:W4:Y:S04]  /*0a80*/  LDS.U8 R26, [R6+0x5] ;  /* 0x00000500061a7984 */ /* 0x000f280000000000 */
[----:B------:R-:W5:Y:S04]  /*0a90*/  LDS.U8 R18, [R6+0x6] ;  /* 0x0000060006127984 */ /* 0x000f680000000000 */
[----:B------:R-:W5:Y:S04]  /*0aa0*/  LDS.U8 R24, [R6+0x4] ;  /* 0x0000040006187984 */ /* 0x000f680000000000 */
[----:B------:R-:W5:Y:S04]  /*0ab0*/  LDS.U8 R17, [R6+0x7] ;  /* 0x0000070006117984 */ /* 0x000f680000000000 */
[----:B------:R-:W5:Y:S04]  /*0ac0*/  LDS.U8 R16, [R6+0x8] ;  /* 0x0000080006107984 */ /* 0x000f680000000000 */
[----:B------:R-:W5:Y:S04]  /*0ad0*/  LDS.U8 R9, [R6+0x9] ;  /* 0x0000090006097984 */ /* 0x000f680000000000 */
[----:B------:R-:W5:Y:S01]  /*0ae0*/  LDS.U8 R15, [R6+0xb] ;  /* 0x00000b00060f7984 */ /* 0x000f620000000000 */
[----:B0-----:R-:W-:-:S03]  /*0af0*/  I2FP.F32.U32 R22, R19 ;  /* 0x0000001300167245 */ /* 0x001fc60000201000 */
[----:B------:R-:W0:Y:S01]  /*0b00*/  LDS.U8 R14, [R6+0xa] ;  /* 0x00000a00060e7984 */ /* 0x000e220000000000 */
[----:B-1----:R-:W-:Y:S01]  /*0b10*/  I2FP.F32.U32 R19, R23 ;  /* 0x0000001700137245 */ /* 0x002fe20000201000 */
[----:B------:R-:W-:Y:S02]  /*0b20*/  FADD R22, RZ, R22 ;  /* 0x00000016ff167221 */ /* 0x000fe40000000000 */
[----:B------:R-:W1:Y:S01]  /*0b30*/  LDS.U8 R13, [R6+0xc] ;  /* 0x00000c00060d7984 */ /* 0x000e620000000000 */
[----:B--2---:R-:W-:Y:S01]  /*0b40*/  I2FP.F32.U32 R25, R21 ;  /* 0x0000001500197245 */ /* 0x004fe20000201000 */
[----:B------:R-:W-:Y:S02]  /*0b50*/  FADD R19, R22, R19 ;  /* 0x0000001316137221 */ /* 0x000fe40000000000 */
[----:B------:R-:W2:Y:S01]  /*0b60*/  LDS.U8 R2, [R6+0xe] ;  /* 0x00000e0006027984 */ /* 0x000ea20000000000 */
[----:B---3--:R-:W-:Y:S01]  /*0b70*/  I2FP.F32.U32 R23, R20 ;  /* 0x0000001400177245 */ /* 0x008fe20000201000 */
[----:B------:R-:W-:-:S02]  /*0b80*/  FADD R25, RZ, R25 ;  /* 0x00000019ff197221 */ /* 0x000fc40000000000 */
[----:B------:R-:W3:Y:S01]  /*0b90*/  LDS.U8 R12, [R6+0xd] ;  /* 0x00000d00060c7984 */ /* 0x000ee20000000000 */
[----:B----4-:R-:W-:-:S03]  /*0ba0*/  I2FP.F32.U32 R20, R26 ;  /* 0x0000001a00147245 */ /* 0x010fc60000201000 */
[----:B------:R-:W4:Y:S01]  /*0bb0*/  LDS.U8 R10, [R6+0xf] ;  /* 0x00000f00060a7984 */ /* 0x000f220000000000 */
[----:B-----5:R-:W-:Y:S01]  /*0bc0*/  I2FP.F32.U32 R18, R18 ;  /* 0x0000001200127245 */ /* 0x020fe20000201000 */
[----:B------:R-:W-:Y:S02]  /*0bd0*/  FADD R20, R25, R20 ;  /* 0x0000001419147221 */ /* 0x000fe40000000000 */
[----:B------:R-:W5:Y:S01]  /*0be0*/  LDS.U8 R8, [R6+0x11] ;  /* 0x0000110006087984 */ /* 0x000f620000000000 */
[----:B------:R-:W-:Y:S01]  /*0bf0*/  I2FP.F32.U32 R21, R24 ;  /* 0x0000001800157245 */ /* 0x000fe20000201000 */
[----:B------:R-:W-:Y:S01]  /*0c00*/  FADD R24, RZ, R23 ;  /* 0x00000017ff187221 */ /* 0x000fe20000000000 */
[----:B------:R-:W-:Y:S01]  /*0c10*/  FADD R18, R19, R18 ;  /* 0x0000001213127221 */ /* 0x000fe20000000000 */
[----:B------:R-:W5:Y:S01]  /*0c20*/  LDS.U8 R11, [R6+0x10] ;  /* 0x00001000060b7984 */ /* 0x000f620000000000 */
[----:B------:R-:W-:Y:S01]  /*0c30*/  I2FP.F32.U32 R22, R17 ;  /* 0x0000001100167245 */ /* 0x000fe20000201000 */
[----:B------:R-:W-:-:S02]  /*0c40*/  FADD R21, R24, R21 ;  /* 0x0000001518157221 */ /* 0x000fc40000000000 */
[----:B------:R-:W5:Y:S01]  /*0c50*/  LDS.U8 R7, [R6+0x12] ;  /* 0x0000120006077984 */ /* 0x000f620000000000 */
[----:B------:R-:W-:Y:S01]  /*0c60*/  I2FP.F32.U32 R17, R16 ;  /* 0x0000001000117245 */ /* 0x000fe20000201000 */
[----:B------:R-:W-:Y:S02]  /*0c70*/  FADD R21, R21, R22 ;  /* 0x0000001615157221 */ /* 0x000fe40000000000 */
[----:B------:R-:W5:Y:S01]  /*0c80*/  LDS.U8 R0, [R6+0x14] ;  /* 0x0000140006007984 */ /* 0x000f620000000000 */
[----:B------:R-:W-:Y:S01]  /*0c90*/  I2FP.F32.U32 R9, R9 ;  /* 0x0000000900097245 */ /* 0x000fe20000201000 */
[----:B------:R-:W-:Y:S02]  /*0ca0*/  FADD R17, R20, R17 ;  /* 0x0000001114117221 */ /* 0x000fe40000000000 */
[----:B------:R-:W5:Y:S01]  /*0cb0*/  LDS.U8 R3, [R6+0x13] ;  /* 0x0000130006037984 */ /* 0x000f620000000000 */
[----:B------:R-:W-:Y:S01]  /*0cc0*/  I2FP.F32.U32 R16, R15 ;  /* 0x0000000f00107245 */ /* 0x000fe20000201000 */
[----:B------:R-:W-:Y:S01]  /*0cd0*/  FADD R9, R18, R9 ;  /* 0x0000000912097221 */ /* 0x000fe20000000000 */
[----:B0-----:R-:W-:-:S03]  /*0ce0*/  I2FP.F32.U32 R14, R14 ;  /* 0x0000000e000e7245 */ /* 0x001fc60000201000 */
[----:B------:R-:W-:Y:S01]  /*0cf0*/  FADD R16, R17, R16 ;  /* 0x0000001011107221 */ /* 0x000fe20000000000 */
[----:B-1----:R-:W-:Y:S01]  /*0d00*/  I2FP.F32.U32 R18, R13 ;  /* 0x0000000d00127245 */ /* 0x002fe20000201000 */
[----:B------:R-:W-:Y:S01]  /*0d10*/  FADD R14, R21, R14 ;  /* 0x0000000e150e7221 */ /* 0x000fe20000000000 */
[----:B--2---:R-:W-:-:S03]  /*0d20*/  I2FP.F32.U32 R15, R2 ;  /* 0x00000002000f7245 */ /* 0x004fc60000201000 */
[----:B------:R-:W-:Y:S01]  /*0d30*/  FADD R9, R9, R18 ;  /* 0x0000001209097221 */ /* 0x000fe20000000000 */
[----:B---3--:R-:W-:Y:S01]  /*0d40*/  I2FP.F32.U32 R13, R12 ;  /* 0x0000000c000d7245 */ /* 0x008fe20000201000 */
[----:B------:R-:W-:Y:S01]  /*0d50*/  FADD R15, R16, R15 ;  /* 0x0000000f100f7221 */ /* 0x000fe20000000000 */
[----:B----4-:R-:W-:-:S03]  /*0d60*/  I2FP.F32.U32 R10, R10 ;  /* 0x0000000a000a7245 */ /* 0x010fc60000201000 */
[----:B------:R-:W-:Y:S01]  /*0d70*/  FADD R13, R14, R13 ;  /* 0x0000000d0e0d7221 */ /* 0x000fe20000000000 */
[----:B-----5:R-:W-:Y:S01]  /*0d80*/  I2FP.F32.U32 R8, R8 ;  /* 0x0000000800087245 */ /* 0x020fe20000201000 */
[----:B------:R-:W-:Y:S01]  /*0d90*/  FADD R9, R9, R10 ;  /* 0x0000000a09097221 */ /* 0x000fe20000000000 */
[----:B------:R-:W-:-:S03]  /*0da0*/  I2FP.F32.U32 R2, R11 ;  /* 0x0000000b00027245 */ /* 0x000fc60000201000 */
[----:B------:R-:W-:Y:S01]  /*0db0*/  FADD R8, R15, R8 ;  /* 0x000000080f087221 */ /* 0x000fe20000000000 */
[----:B------:R-:W-:Y:S01]  /*0dc0*/  I2FP.F32.U32 R10, R7 ;  /* 0x00000007000a7245 */ /* 0x000fe20000201000 */
[----:B------:R-:W-:Y:S01]  /*0dd0*/  FADD R2, R13, R2 ;  /* 0x000000020d027221 */ /* 0x000fe20000000000 */
[----:B------:R-:W-:Y:S02]  /*0de0*/  I2FP.F32.U32 R11, R0 ;  /* 0x00000000000b7245 */ /* 0x000fe40000201000 */
[----:B------:R-:W-:-:S03]  /*0df0*/  I2FP.F32.U32 R7, R3 ;  /* 0x0000000300077245 */ /* 0x000fc60000201000 */
[----:B------:R-:W-:Y:S01]  /*0e00*/  FADD R0, R8, R11 ;  /* 0x0000000b08007221 */ /* 0x000fe20000000000 */
[----:B------:R-:W-:Y:S01]  /*0e10*/  FADD R3, R9, R10 ;  /* 0x0000000a09037221 */ /* 0x000fe20000000000 */
[----:B------:R-:W-:Y:S02]  /*0e20*/  VIADD R8, R6, 0x11 ;  /* 0x0000001106087836 */ /* 0x000fe40000000000 */
[----:B------:R-:W-:-:S07]  /*0e30*/  FADD R2, R2, R7 ;  /* 0x0000000702027221 */ /* 0x000fce0000000000 */
.L_x_32:
[----:B------:R-:W0:Y:S04]  /*0e40*/  LDS.U8 R9, [R8+0x4] ;  /* 0x0000040008097984 */ /* 0x000e280000000000 */
[----:B------:R-:W1:Y:S04]  /*0e50*/  LDS.U8 R18, [R8+0x5] ;  /* 0x0000050008127984 */ /* 0x000e680000000000 */
[----:B------:R-:W2:Y:S04]  /*0e60*/  LDS.U8 R22, [R6+UR4+0x8] ;  /* 0x0000080406167984 */ /* 0x000ea80008000000 */
[----:B------:R0:W3:Y:S04]  /*0e70*/  LDS.U8 R19, [R8+0x6] ;  /* 0x0000060008137984 */ /* 0x0000e80000000000 */
[----:B------:R-:W4:Y:S04]  /*0e80*/  LDS.U8 R20, [R6+UR4+0x7] ;  /* 0x0000070406147984 */ /* 0x000f280008000000 */
[----:B------:R-:W5:Y:S04]  /*0e90*/  LDS.U8 R17, [R6+UR4+0x9] ;  /* 0x0000090406117984 */ /* 0x000f680008000000 */
[----:B------:R-:W5:Y:S04]  /*0ea0*/  LDS.U8 R15, [R6+UR4+0xa] ;  /* 0x00000a04060f7984 */ /* 0x000f680008000000 */
[----:B------:R-:W5:Y:S04]  /*0eb0*/  LDS.U8 R13, [R6+UR4+0xb] ;  /* 0x00000b04060d7984 */ /* 0x000f680008000000 */
[----:B------:R-:W5:Y:S04]  /*0ec0*/  LDS.U8 R14, [R6+UR4+0xd] ;  /* 0x00000d04060e7984 */ /* 0x000f680008000000 */
[----:B------:R-:W5:Y:S04]  /*0ed0*/  LDS.U8 R12, [R6+UR4+0xc] ;  /* 0x00000c04060c7984 */ /* 0x000f680008000000 */
[----:B------:R-:W5:Y:S01]  /*0ee0*/  LDS.U8 R10, [R6+UR4+0xe] ;  /* 0x00000e04060a7984 */ /* 0x000f620008000000 */
[----:B0-----:R-:W-:-:S03]  /*0ef0*/  I2FP.F32.U32 R8, R9 ;  /* 0x0000000900087245 */ /* 0x001fc60000201000 */
[----:B------:R-:W0:Y:S01]  /*0f00*/  LDS.U8 R11, [R6+UR4+0xf] ;  /* 0x00000f04060b7984 */ /* 0x000e220008000000 */
[----:B-1----:R-:W-:Y:S01]  /*0f10*/  I2FP.F32.U32 R9, R18 ;  /* 0x0000001200097245 */ /* 0x002fe20000201000 */
[----:B------:R-:W-:Y:S02]  /*0f20*/  FADD R18, R8, R3 ;  /* 0x0000000308127221 */ /* 0x000fe40000000000 */
[----:B------:R-:W1:Y:S01]  /*0f30*/  LDS.U8 R7, [R6+UR4+0x10] ;  /* 0x0000100406077984 */ /* 0x000e620008000000 */
[----:B--2---:R-:W-:Y:S01]  /*0f40*/  I2FP.F32.U32 R23, R22 ;  /* 0x0000001600177245 */ /* 0x004fe20000201000 */
[----:B------:R-:W-:Y:S02]  /*0f50*/  FADD R2, R9, R2 ;  /* 0x0000000209027221 */ /* 0x000fe40000000000 */
[----:B------:R-:W2:Y:S01]  /*0f60*/  LDS.U8 R16, [R6+UR4+0x11] ;  /* 0x0000110406107984 */ /* 0x000ea20008000000 */
[----:B---3--:R-:W-:Y:S01]  /*0f70*/  I2FP.F32.U32 R19, R19 ;  /* 0x0000001300137245 */ /* 0x008fe20000201000 */
[----:B------:R-:W-:-:S02]  /*0f80*/  FADD R23, R2, R23 ;  /* 0x0000001702177221 */ /* 0x000fc40000000000 */
[----:B------:R-:W3:Y:S01]  /*0f90*/  LDS.U8 R9, [R6+UR4+0x14] ;  /* 0x0000140406097984 */ /* 0x000ee20008000000 */
[----:B----4-:R-:W-:Y:S01]  /*0fa0*/  I2FP.F32.U32 R21, R20 ;  /* 0x0000001400157245 */ /* 0x010fe20000201000 */
[----:B------:R-:W-:Y:S02]  /*0fb0*/  FADD R19, R19, R0 ;  /* 0x0000000013137221 */ /* 0x000fe40000000000 */
[----:B------:R-:W4:Y:S01]  /*0fc0*/  LDS.U8 R8, [R6+UR4+0x13] ;  /* 0x0000130406087984 */ /* 0x000f220008000000 */
[----:B-----5:R-:W-:Y:S01]  /*0fd0*/  I2FP.F32.U32 R20, R17 ;  /* 0x0000001100147245 */ /* 0x020fe20000201000 */
[----:B------:R-:W-:Y:S02]  /*0fe0*/  FADD R18, R18, R21 ;  /* 0x0000001512127221 */ /* 0x000fe40000000000 */
[----:B------:R-:W5:Y:S01]  /*0ff0*/  LDS.U8 R3, [R6+UR4+0x12] ;  /* 0x0000120406037984 */ /* 0x000f620008000000 */
[----:B------:R-:W-:Y:S01]  /*1000*/  I2FP.F32.U32 R15, R15 ;  /* 0x0000000f000f7245 */ /* 0x000fe20000201000 */
[----:B------:R-:W-:-:S02]  /*1010*/  FADD R19, R19, R20 ;  /* 0x0000001413137221 */ /* 0x000fc40000000000 */
[----:B------:R-:W5:Y:S01]  /*1020*/  LDS.U8 R2, [R6+UR4+0x15] ;  /* 0x0000150406027984 */ /* 0x000f620008000000 */
[----:B------:R-:W-:Y:S01]  /*1030*/  I2FP.F32.U32 R20, R13 ;  /* 0x0000000d00147245 */ /* 0x000fe20000201000 */
[----:B------:R-:W-:Y:S01]  /*1040*/  FADD R18, R18, R15 ;  /* 0x0000000f12127221 */ /* 0x000fe20000000000 */
[----:B------:R-:W-:Y:S01]  /*1050*/  I2FP.F32.U32 R13, R14 ;  /* 0x0000000e000d7245 */ /* 0x000fe20000201000 */
[----:B------:R-:W5:Y:S02]  /*1060*/  LDS.U8 R0, [R6+UR4+0x16] ;  /* 0x0000160406007984 */ /* 0x000f640008000000 */
[----:B------:R-:W-:Y:S01]  /*1070*/  FADD R20, R23, R20 ;  /* 0x0000001417147221 */ /* 0x000fe20000000000 */
[----:B------:R-:W-:Y:S01]  /*1080*/  I2FP.F32.U32 R12, R12 ;  /* 0x0000000c000c7245 */ /* 0x000fe20000201000 */
[----:B------:R-:W-:Y:S01]  /*1090*/  FADD R18, R18, R13 ;  /* 0x0000000d12127221 */ /* 0x000fe20000000000 */
[----:B------:R-:W-:Y:S01]  /*10a0*/  LDS.U8 R14, [R6+UR4+0x1b] ;  /* 0x00001b04060e7984 */ /* 0x000fe20008000000 */
[----:B------:R-:W-:-:S02]  /*10b0*/  I2FP.F32.U32 R13, R10 ;  /* 0x0000000a000d7245 */ /* 0x000fc40000201000 */
[----:B------:R-:W-:Y:S01]  /*10c0*/  FADD R19, R19, R12 ;  /* 0x0000000c13137221 */ /* 0x000fe20000000000 */
[----:B------:R-:W5:Y:S01]  /*10d0*/  LDS.U8 R10, [R6+UR4+0x17] ;  /* 0x00001704060a7984 */ /* 0x000f620008000000 */
[----:B0-----:R-:W-:Y:S01]  /*10e0*/  I2FP.F32.U32 R22, R11 ;  /* 0x0000000b00167245 */ /* 0x001fe20000201000 */
[----:B------:R-:W-:Y:S02]  /*10f0*/  FADD R20, R20, R13 ;  /* 0x0000000d14147221 */ /* 0x000fe40000000000 */
[----:B------:R-:W0:Y:S01]  /*1100*/  LDS.U8 R11, [R6+UR4+0x18] ;  /* 0x00001804060b7984 */ /* 0x000e220008000000 */
[----:B-1----:R-:W-:Y:S01]  /*1110*/  I2FP.F32.U32 R23, R7 ;  /* 0x0000000700177245 */ /* 0x002fe20000201000 */
[----:B------:R-:W-:Y:S02]  /*1120*/  FADD R22, R19, R22 ;  /* 0x0000001613167221 */ /* 0x000fe40000000000 */
[----:B------:R-:W1:Y:S01]  /*1130*/  LDS.U8 R12, [R6+UR4+0x19] ;  /* 0x00001904060c7984 */ /* 0x000e620008000000 */
[----:B------:R-:W-:Y:S01]  /*1140*/  VIADD R7, R6, UR4 ;  /* 0x0000000406077c36 */ /* 0x000fe20008000000 */
[----:B--2---:R-:W-:Y:S01]  /*1150*/  I2FP.F32.U32 R19, R16 ;  /* 0x0000001000137245 */ /* 0x004fe20000201000 */
[----:B------:R-:W-:Y:S01]  /*1160*/  FADD R23, R18, R23 ;  /* 0x0000001712177221 */ /* 0x000fe20000000000 */
[----:B------:R-:W2:Y:S01]  /*1170*/  LDS.U8 R13, [R6+UR4+0x1a] ;  /* 0x00001a04060d7984 */ /* 0x000ea20008000000 */
[----:B---3--:R-:W-:-:S02]  /*1180*/  I2FP.F32.U32 R9, R9 ;  /* 0x0000000900097245 */ /* 0x008fc40000201000 */
[----:B------:R-:W-:Y:S01]  /*1190*/  FADD R24, R20, R19 ;  /* 0x0000001314187221 */ /* 0x000fe20000000000 */
[----:B------:R-:W3:Y:S01]  /*11a0*/  LDS.U8 R15, [R6+UR4+0x1c] ;  /* 0x00001c04060f7984 */ /* 0x000ee20008000000 */
[----:B----4-:R-:W-:Y:S02]  /*11b0*/  I2FP.F32.U32 R8, R8 ;  /* 0x0000000800087245 */ /* 0x010fe40000201000 */
[----:B------:R-:W-:Y:S01]  /*11c0*/  FADD R24, R24, R9 ;  /* 0x0000000918187221 */ /* 0x000fe20000000000 */
[----:B------:R-:W4:Y:S01]  /*11d0*/  LDS.U8 R16, [R6+UR4+0x1e] ;  /* 0x00001e0406107984 */ /* 0x000f220008000000 */
[----:B-----5:R-:W-:Y:S01]  /*11e0*/  I2FP.F32.U32 R25, R3 ;  /* 0x0000000300197245 */ /* 0x020fe20000201000 */
[----:B------:R-:W-:Y:S02]  /*11f0*/  FADD R23, R23, R8 ;  /* 0x0000000817177221 */ /* 0x000fe40000000000 */
[----:B------:R-:W5:Y:S01]  /*1200*/  LDS.U8 R17, [R6+UR4+0x1d] ;  /* 0x00001d0406117984 */ /* 0x000f620008000000 */
[----:B------:R-:W-:Y:S01]  /*1210*/  UIADD3 UR4, UPT, UPT, UR4, 0x24, URZ ;  /* 0x0000002404047890 */ /* 0x000fe2000fffe0ff */
[----:B------:R-:W-:Y:S01]  /*1220*/  I2FP.F32.U32 R26, R2 ;  /* 0x00000002001a7245 */ /* 0x000fe20000201000 */
[----:B------:R-:W-:Y:S01]  /*1230*/  FADD R25, R22, R25 ;  /* 0x0000001916197221 */ /* 0x000fe20000000000 */
[----:B------:R-:W5:Y:S01]  /*1240*/  LDS.U8 R21, [R7+0x1f] ;  /* 0x00001f0007157984 */ /* 0x000f620000000000 */
[----:B------:R-:W-:Y:S01]  /*1250*/  UISETP.NE.AND UP0, UPT, UR4, 0x59, UPT ;  /* 0x000000590400788c */ /* 0x000fe2000bf05270 */
[----:B------:R-:W-:-:S02]  /*1260*/  I2FP.F32.U32 R0, R0 ;  /* 0x0000000000007245 */ /* 0x000fc40000201000 */
[----:B------:R-:W5:Y:S01]  /*1270*/  LDS.U8 R19, [R7+0x21] ;  /* 0x0000210007137984 */ /* 0x000f620000000000 */
[----:B------:R-:W-:-:S03]  /*1280*/  FADD R25, R25, R26 ;  /* 0x0000001a19197221 */ /* 0x000fc60000000000 */
[----:B------:R-:W5:Y:S01]  /*1290*/  LDS.U8 R20, [R7+0x20] ;  /* 0x0000200007147984 */ /* 0x000f620000000000 */
[----:B------:R-:W-:-:S03]  /*12a0*/  FADD R23, R23, R0 ;  /* 0x0000000017177221 */ /* 0x000fc60000000000 */
[----:B------:R-:W5:Y:S01]  /*12b0*/  LDS.U8 R18, [R7+0x22] ;  /* 0x0000220007127984 */ /* 0x000f620000000000 */
[----:B------:R-:W-:-:S03]  /*12c0*/  I2FP.F32.U32 R27, R10 ;  /* 0x0000000a001b7245 */ /* 0x000fc60000201000 */
[----:B------:R-:W5:Y:S01]  /*12d0*/  LDS.U8 R9, [R7+0x24] ;  /* 0x0000240007097984 */ /* 0x000f620000000000 */
[----:B0-----:R-:W-:Y:S01]  /*12e0*/  I2FP.F32.U32 R0, R11 ;  /* 0x0000000b00007245 */ /* 0x001fe20000201000 */
[----:B------:R-:W-:Y:S01]  /*12f0*/  FADD R24, R24, R27 ;  /* 0x0000001b18187221 */ /* 0x000fe20000000000 */
[----:B------:R-:W-:Y:S01]  /*1300*/  I2FP.F32.U32 R11, R14 ;  /* 0x0000000e000b7245 */ /* 0x000fe20000201000 */
[----:B------:R-:W0:Y:S01]  /*1310*/  LDS.U8 R3, [R7+0x23] ;  /* 0x0000230007037984 */ /* 0x000e220000000000 */
[----:B-1----:R-:W-:Y:S01]  /*1320*/  I2FP.F32.U32 R12, R12 ;  /* 0x0000000c000c7245 */ /* 0x002fe20000201000 */
[----:B------:R-:W-:Y:S02]  /*1330*/  FADD R0, R25, R0 ;  /* 0x0000000019007221 */ /* 0x000fe40000000000 */
[----:B------:R-:W1:Y:S01]  /*1340*/  LDS.U8 R8, [R7+0x25] ;  /* 0x0000250007087984 */ /* 0x000e620000000000 */
[----:B--2---:R-:W-:Y:S01]  /*1350*/  I2FP.F32.U32 R13, R13 ;  /* 0x0000000d000d7245 */ /* 0x004fe20000201000 */
[----:B------:R-:W-:Y:S01]  /*1360*/  FADD R12, R23, R12 ;  /* 0x0000000c170c7221 */ /* 0x000fe20000000000 */
[----:B------:R-:W-:Y:S01]  /*1370*/  FADD R11, R0, R11 ;  /* 0x0000000b000b7221 */ /* 0x000fe20000000000 */
[----:B------:R-:W2:Y:S01]  /*1380*/  LDS.U8 R2, [R7+0x27] ;  /* 0x0000270007027984 */ /* 0x000ea20000000000 */
[----:B---3--:R-:W-:Y:S01]  /*1390*/  I2FP.F32.U32 R15, R15 ;  /* 0x0000000f000f7245 */ /* 0x008fe20000201000 */
[----:B------:R-:W-:-:S02]  /*13a0*/  FADD R24, R24, R13 ;  /* 0x0000000d18187221 */ /* 0x000fc40000000000 */
[----:B------:R-:W3:Y:S01]  /*13b0*/  LDS.U8 R22, [R7+0x26] ;  /* 0x0000260007167984 */ /* 0x000ee20000000000 */
[----:B----4-:R-:W-:Y:S01]  /*13c0*/  I2FP.F32.U32 R16, R16 ;  /* 0x0000001000107245 */ /* 0x010fe20000201000 */
[----:B------:R-:W-:Y:S01]  /*13d0*/  FADD R15, R15, R12 ;  /* 0x0000000c0f0f7221 */ /* 0x000fe20000000000 */
[----:B-----5:R-:W-:-:S03]  /*13e0*/  I2FP.F32.U32 R17, R17 ;  /* 0x0000001100117245 */ /* 0x020fc60000201000 */
[----:B------:R-:W-:Y:S01]  /*13f0*/  FADD R16, R16, R11 ;  /* 0x0000000b10107221 */ /* 0x000fe20000000000 */
[----:B------:R-:W-:Y:S01]  /*1400*/  I2FP.F32.U32 R0, R21 ;  /* 0x0000001500007245 */ /* 0x000fe20000201000 */
[----:B------:R-:W-:Y:S01]  /*1410*/  FADD R17, R17, R24 ;  /* 0x0000001811117221 */ /* 0x000fe20000000000 */
[----:B------:R-:W-:-:S03]  /*1420*/  I2FP.F32.U32 R19, R19 ;  /* 0x0000001300137245 */ /* 0x000fc60000201000 */
[----:B------:R-:W-:Y:S01]  /*1430*/  FADD R0, R15, R0 ;  /* 0x000000000f007221 */ /* 0x000fe20000000000 */
[----:B------:R-:W-:Y:S01]  /*1440*/  I2FP.F32.U32 R20, R20 ;  /* 0x0000001400147245 */ /* 0x000fe20000201000 */
[----:B------:R-:W-:Y:S01]  /*1450*/  FADD R16, R16, R19 ;  /* 0x0000001310107221 */ /* 0x000fe20000000000 */
[----:B------:R-:W-:-:S03]  /*1460*/  I2FP.F32.U32 R11, R18 ;  /* 0x00000012000b7245 */ /* 0x000fc60000201000 */
[----:B------:R-:W-:Y:S01]  /*1470*/  FADD R17, R17, R20 ;  /* 0x0000001411117221 */ /* 0x000fe20000000000 */
        /* <DEDUP_REMOVED lines=10> */
[----:B------:R-:W-:-:S03]  /*1520*/  VIADD R8, R7, 0x24 ;  /* 0x0000002407087836 */ /* 0x000fc60000000000 */
[----:B------:R-:W-:Y:S01]  /*1530*/  FADD R2, R10, R11 ;  /* 0x0000000b0a027221 */ /* 0x000fe20000000000 */
[----:B------:R-:W-:Y:S06]  /*1540*/  BRA.U UP0, `(.L_x_32) ;  /* 0xfffffff9003c7547 */ /* 0x000fec000b83ffff */
[----:B------:R-:W-:Y:S01]  /*1550*/  IMAD.MOV.U32 R7, RZ, RZ, 0x3d042108 ;  /* 0x3d042108ff077424 */ /* 0x000fe200078e00ff */
[----:B------:R-:W0:Y:S01]  /*1560*/  FCHK P0, R3, 31 ;  /* 0x41f8000003007902 */ /* 0x000e220000000000 */
[----:B------:R-:W-:Y:S01]  /*1570*/  IMAD.MOV.U32 R8, RZ, RZ, 0x41f80000 ;  /* 0x41f80000ff087424 */ /* 0x000fe200078e00ff */
[----:B------:R-:W-:Y:S03]  /*1580*/  BSSY.RECONVERGENT B0, `(.L_x_33) ;  /* 0x000000d000007945 */ /* 0x000fe60003800200 */
[----:B------:R-:W-:-:S04]  /*1590*/  FFMA R6, R7, -R8, 1 ;  /* 0x3f80000007067423 */ /* 0x000fc80000000808 */
[----:B------:R-:W-:Y:S01]  /*15a0*/  FFMA R10, R6, R7, 0.032258063554763793945 ;  /* 0x3d042108060a7423 */ /* 0x000fe20000000007 */
[----:B------:R-:W-:-:S03]  /*15b0*/  IMAD R6, R5, UR5, R4 ;  /* 0x0000000505067c24 */ /* 0x000fc6000f8e0204 */
[----:B------:R-:W-:Y:S01]  /*15c0*/  FFMA R7, R3, R10, RZ ;  /* 0x0000000a03077223 */ /* 0x000fe200000000ff */
[----:B------:R-:W-:-:S03]  /*15d0*/  IMAD R6, R6, 0x3, RZ ;  /* 0x0000000306067824 */ /* 0x000fc600078e02ff */
[----:B------:R-:W-:-:S04]  /*15e0*/  FFMA R4, R7, -31, R3 ;  /* 0xc1f8000007047823 */ /* 0x000fc80000000003 */
[----:B------:R-:W-:Y:S01]  /*15f0*/  FFMA R9, R10, R4, R7 ;  /* 0x000000040a097223 */ /* 0x000fe20000000007 */
[----:B0-----:R-:W-:Y:S06]  /*1600*/  @!P0 BRA `(.L_x_34) ;  /* 0x0000000000108947 */ /* 0x001fec0003800000 */
[----:B------:R-:W-:Y:S02]  /*1610*/  MOV R4, R3 ;  /* 0x0000000300047202 */ /* 0x000fe40000000f00 */
[----:B------:R-:W-:-:S07]  /*1620*/  MOV R10, 0x1640 ;  /* 0x00001640000a7802 */ /* 0x000fce0000000f00 */
[----:B------:R-:W-:Y:S05]  /*1630*/  CALL.REL.NOINC `($__internal_1_$__cuda_sm3x_div_rn_noftz_f32_slowpath) ;  /* 0x00000000008c7944 */ /* 0x000fea0003c00000 */
[----:B------:R-:W-:-:S07]  /*1640*/  IMAD.MOV.U32 R9, RZ, RZ, R3 ;  /* 0x000000ffff097224 */ /* 0x000fce00078e0003 */
.L_x_34:
[----:B------:R-:W-:Y:S05]  /*1650*/  BSYNC.RECONVERGENT B0 ;  /* 0x0000000000007941 */ /* 0x000fea0003800200 */
.L_x_33:
[----:B------:R-:W0:Y:S01]  /*1660*/  LDC.64 R4, c[0x0][0x388] ;  /* 0x0000e200ff047b82 */ /* 0x000e220000000a00 */
[----:B------:R-:W-:Y:S01]  /*1670*/  IMAD.MOV.U32 R3, RZ, RZ, 0x3d042108 ;  /* 0x3d042108ff037424 */ /* 0x000fe200078e00ff */
[----:B------:R-:W1:Y:S01]  /*1680*/  FCHK P0, R2, 31 ;  /* 0x41f8000002007902 */ /* 0x000e620000000000 */
[----:B------:R-:W-:Y:S01]  /*1690*/  BSSY.RECONVERGENT B0, `(.L_x_35) ;  /* 0x000000c000007945 */ /* 0x000fe20003800200 */
[----:B0-----:R-:W-:-:S04]  /*16a0*/  IMAD.WIDE R6, R6, 0x4, R4 ;  /* 0x0000000406067825 */ /* 0x001fc800078e0204 */
[----:B------:R-:W-:Y:S01]  /*16b0*/  FFMA R4, R3, -R8, 1 ;  /* 0x3f80000003047423 */ /* 0x000fe20000000808 */
[----:B------:R0:W-:Y:S03]  /*16c0*/  STG.E desc[UR6][R6.64], R9 ;  /* 0x0000000906007986 */ /* 0x0001e6000c101906 */
[----:B------:R-:W-:-:S04]  /*16d0*/  FFMA R10, R4, R3, 0.032258063554763793945 ;  /* 0x3d042108040a7423 */ /* 0x000fc80000000003 */
[----:B------:R-:W-:-:S04]  /*16e0*/  FFMA R3, R2, R10, RZ ;  /* 0x0000000a02037223 */ /* 0x000fc800000000ff */
[----:B------:R-:W-:-:S04]  /*16f0*/  FFMA R4, R3, -31, R2 ;  /* 0xc1f8000003047823 */ /* 0x000fc80000000002 */
[----:B------:R-:W-:Y:S01]  /*1700*/  FFMA R3, R10, R4, R3 ;  /* 0x000000040a037223 */ /* 0x000fe20000000003 */
[----:B01----:R-:W-:Y:S06]  /*1710*/  @!P0 BRA `(.L_x_36) ;  /* 0x00000000000c8947 */ /* 0x003fec0003800000 */
[----:B------:R-:W-:Y:S01]  /*1720*/  IMAD.MOV.U32 R4, RZ, RZ, R2 ;  /* 0x000000ffff047224 */ /* 0x000fe200078e0002 */
[----:B------:R-:W-:-:S07]  /*1730*/  MOV R10, 0x1750 ;  /* 0x00001750000a7802 */ /* 0x000fce0000000f00 */
[----:B------:R-:W-:Y:S05]  /*1740*/  CALL.REL.NOINC `($__internal_1_$__cuda_sm3x_div_rn_noftz_f32_slowpath) ;  /* 0x0000000000487944 */ /* 0x000fea0003c00000 */
.L_x_36:
[----:B------:R-:W-:Y:S05]  /*1750*/  BSYNC.RECONVERGENT B0 ;  /* 0x0000000000007941 */ /* 0x000fea0003800200 */
.L_x_35:
[----:B------:R-:W-:Y:S01]  /*1760*/  IMAD.MOV.U32 R5, RZ, RZ, 0x3d042108 ;  /* 0x3d042108ff057424 */ /* 0x000fe200078e00ff */
[----:B------:R0:W-:Y:S01]  /*1770*/  STG.E desc[UR6][R6.64+0x4], R3 ;  /* 0x0000040306007986 */ /* 0x0001e2000c101906 */
[----:B------:R-:W1:Y:S01]  /*1780*/  FCHK P0, R0, 31 ;  /* 0x41f8000000007902 */ /* 0x000e620000000000 */
[----:B------:R-:W-:Y:S01]  /*1790*/  BSSY.RECONVERGENT B0, `(.L_x_37) ;  /* 0x000000b000007945 */ /* 0x000fe20003800200 */
[----:B------:R-:W-:-:S04]  /*17a0*/  FFMA R2, R5, -R8, 1 ;  /* 0x3f80000005027423 */ /* 0x000fc80000000808 */
        /* <DEDUP_REMOVED lines=8> */
[----:B------:R-:W-:-:S07]  /*1830*/  MOV R5, R3 ;  /* 0x0000000300057202 */ /* 0x000fce0000000f00 */
.L_x_38:
[----:B------:R-:W-:Y:S05]  /*1840*/  BSYNC.RECONVERGENT B0 ;  /* 0x0000000000007941 */ /* 0x000fea0003800200 */
.L_x_37:
[----:B------:R-:W-:Y:S01]  /*1850*/  STG.E desc[UR6][R6.64+0x8], R5 ;  /* 0x0000080506007986 */ /* 0x000fe2000c101906 */
[----:B------:R-:W-:Y:S05]  /*1860*/  EXIT ;  /* 0x000000000000794d */ /* 0x000fea0003800000 */
        .weak           $__internal_1_$__cuda_sm3x_div_rn_noftz_f32_slowpath
        .type           $__internal_1_$__cuda_sm3x_div_rn_noftz_f32_slowpath,@function
        .size           $__internal_1_$__cuda_sm3x_div_rn_noftz_f32_slowpath,(.L_x_103 - $__internal_1_$__cuda_sm3x_div_rn_noftz_f32_slowpath)
$__internal_1_$__cuda_sm3x_div_rn_noftz_f32_slowpath:
[----:B------:R-:W-:Y:S01]  /*1870*/  SHF.R.U32.HI R9, RZ, 0x17, R8 ;  /* 0x00000017ff097819 */ /* 0x000fe20000011608 */
[----:B------:R-:W-:Y:S01]  /*1880*/  BSSY.RECONVERGENT B1, `(.L_x_39) ;  /* 0x0000064000017945 */ /* 0x000fe20003800200 */
[----:B------:R-:W-:Y:S01]  /*1890*/  SHF.R.U32.HI R3, RZ, 0x17, R4 ;  /* 0x00000017ff037819 */ /* 0x000fe20000011604 */
[----:B------:R-:W-:Y:S01]  /*18a0*/  IMAD.MOV.U32 R11, RZ, RZ, 0x41f80000 ;  /* 0x41f80000ff0b7424 */ /* 0x000fe200078e00ff */
[----:B------:R-:W-:Y:S02]  /*18b0*/  LOP3.LUT R9, R9, 0xff, RZ, 0xc0, !PT ;  /* 0x000000ff09097812 */ /* 0x000fe400078ec0ff */
[----:B------:R-:W-:-:S03]  /*18c0*/  LOP3.LUT R15, R3, 0xff, RZ, 0xc0, !PT ;  /* 0x000000ff030f7812 */ /* 0x000fc600078ec0ff */
[----:B------:R-:W-:Y:S02]  /*18d0*/  VIADD R12, R9, 0xffffffff ;  /* 0xffffffff090c7836 */ /* 0x000fe40000000000 */
[----:B------:R-:W-:-:S03]  /*18e0*/  VIADD R13, R15, 0xffffffff ;  /* 0xffffffff0f0d7836 */ /* 0x000fc60000000000 */
[----:B------:R-:W-:-:S04]  /*18f0*/  ISETP.GT.U32.AND P0, PT, R12, 0xfd, PT ;  /* 0x000000fd0c00780c */ /* 0x000fc80003f04070 */
[----:B------:R-:W-:-:S13]  /*1900*/  ISETP.GT.U32.OR P0, PT, R13, 0xfd, P0 ;  /* 0x000000fd0d00780c */ /* 0x000fda0000704470 */
[----:B------:R-:W-:Y:S01]  /*1910*/  @!P0 IMAD.MOV.U32 R5, RZ, RZ, RZ ;  /* 0x000000ffff058224 */ /* 0x000fe200078e00ff */
[----:B------:R-:W-:Y:S06]  /*1920*/  @!P0 BRA `(.L_x_40) ;  /* 0x0000000000608947 */ /* 0x000fec0003800000 */
[----:B------:R-:W-:Y:S01]  /*1930*/  HFMA2 R3, -RZ, RZ, 2.984375, 0 ;  /* 0x41f80000ff037431 */ /* 0x000fe200000001ff */
[----:B------:R-:W-:-:S04]  /*1940*/  FSETP.GTU.FTZ.AND P0, PT, |R4|, +INF , PT ;  /* 0x7f8000000400780b */ /* 0x000fc80003f1c200 */
        /* <DEDUP_REMOVED lines=17> */
[----:B------:R-:W-:Y:S02]  /*1a60*/  @P0 IMAD.MOV.U32 R5, RZ, RZ, RZ ;  /* 0x000000ffff050224 */ /* 0x000fe400078e00ff */
[----:B------:R-:W-:Y:S01]  /*1a70*/  @!P0 FFMA R4, R4, 1.84467440737095516160e+19, RZ ;  /* 0x5f80000004048823 */ /* 0x000fe200000000ff */
[----:B------:R-:W-:Y:S02]  /*1a80*/  @!P0 IMAD.MOV.U32 R5, RZ, RZ, -0x40 ;  /* 0xffffffc0ff058424 */ /* 0x000fe400078e00ff */
[----:B------:R-:W-:Y:S02]  /*1a90*/  @!P1 FFMA R11, R3, 1.84467440737095516160e+19, RZ ;  /* 0x5f800000030b9823 */ /* 0x000fe400000000ff */
[----:B------:R-:W-:-:S07]  /*1aa0*/  @!P1 VIADD R5, R5, 0x40 ;  /* 0x0000004005059836 */ /* 0x000fce0000000000 */
.L_x_40:
[----:B------:R-:W-:Y:S01]  /*1ab0*/  LEA R12, R9, 0xc0800000, 0x17 ;  /* 0xc0800000090c7811 */ /* 0x000fe200078eb8ff */
[----:B------:R-:W-:Y:S04]  /*1ac0*/  BSSY.RECONVERGENT B2, `(.L_x_45) ;  /* 0x0000036000027945 */ /* 0x000fe80003800200 */
[----:B------:R-:W-:Y:S01]  /*1ad0*/  IMAD.IADD R12, R11, 0x1, -R12 ;  /* 0x000000010b0c7824 */ /* 0x000fe200078e0a0c */
[----:B------:R-:W-:-:S03]  /*1ae0*/  IADD3 R11, PT, PT, R15, -0x7f, RZ ;  /* 0xffffff810f0b7810 */ /* 0x000fc60007ffe0ff */
[----:B------:R0:W1:Y:S01]  /*1af0*/  MUFU.RCP R13, R12 ;  /* 0x0000000c000d7308 */ /* 0x0000620000001000 */
[----:B------:R-:W-:Y:S01]  /*1b00*/  FADD.FTZ R14, -R12, -RZ ;  /* 0x800000ff0c0e7221 */ /* 0x000fe20000010100 */
[C---:B------:R-:W-:Y:S01]  /*1b10*/  IMAD R3, R11.reuse, -0x800000, R4 ;  /* 0xff8000000b037824 */ /* 0x040fe200078e0204 */
[----:B0-----:R-:W-:-:S05]  /*1b20*/  IADD3 R12, PT, PT, R11, 0x7f, -R9 ;  /* 0x0000007f0b0c7810 */ /* 0x001fca0007ffe809 */
[----:B------:R-:W-:Y:S02]  /*1b30*/  IMAD.IADD R12, R12, 0x1, R5 ;  /* 0x000000010c0c7824 */ /* 0x000fe400078e0205 */
[----:B-1----:R-:W-:-:S04]  /*1b40*/  FFMA R16, R13, R14, 1 ;  /* 0x3f8000000d107423 */ /* 0x002fc8000000000e */
[----:B------:R-:W-:-:S04]  /*1b50*/  FFMA R15, R13, R16, R13 ;  /* 0x000000100d0f7223 */ /* 0x000fc8000000000d */
[----:B------:R-:W-:-:S04]  /*1b60*/  FFMA R4, R3, R15, RZ ;  /* 0x0000000f03047223 */ /* 0x000fc800000000ff */
[----:B------:R-:W-:-:S04]  /*1b70*/  FFMA R13, R14, R4, R3 ;  /* 0x000000040e0d7223 */ /* 0x000fc80000000003 */
[----:B------:R-:W-:-:S04]  /*1b80*/  FFMA R16, R15, R13, R4 ;  /* 0x0000000d0f107223 */ /* 0x000fc80000000004 */
[----:B------:R-:W-:-:S04]  /*1b90*/  FFMA R13, R14, R16, R3 ;  /* 0x000000100e0d7223 */ /* 0x000fc80000000003 */
[----:B------:R-:W-:-:S05]  /*1ba0*/  FFMA R3, R15, R13, R16 ;  /* 0x0000000d0f037223 */ /* 0x000fca0000000010 */
[----:B------:R-:W-:-:S04]  /*1bb0*/  SHF.R.U32.HI R4, RZ, 0x17, R3 ;  /* 0x00000017ff047819 */ /* 0x000fc80000011603 */
[----:B------:R-:W-:-:S05]  /*1bc0*/  LOP3.LUT R4, R4, 0xff, RZ, 0xc0, !PT ;  /* 0x000000ff04047812 */ /* 0x000fca00078ec0ff */
[----:B------:R-:W-:-:S04]  /*1bd0*/  IMAD.IADD R11, R4, 0x1, R12 ;  /* 0x00000001040b7824 */ /* 0x000fc800078e020c */
[----:B------:R-:W-:-:S05]  /*1be0*/  VIADD R4, R11, 0xffffffff ;  /* 0xffffffff0b047836 */ /* 0x000fca0000000000 */
        /* <DEDUP_REMOVED lines=10> */
[----:B------:R-:W-:Y:S02]  /*1c90*/  VIADD R12, R11, 0x20 ;  /* 0x000000200b0c7836 */ /* 0x000fe40000000000 */
[-CC-:B------:R-:W-:Y:S01]  /*1ca0*/  FFMA.RM R5, R15, R13.reuse, R16.reuse ;  /* 0x0000000d0f057223 */ /* 0x180fe20000004010 */
[----:B------:R-:W-:Y:S02]  /*1cb0*/  ISETP.NE.AND P2, PT, R11, RZ, PT ;  /* 0x000000ff0b00720c */ /* 0x000fe40003f45270 */
[----:B------:R-:W-:Y:S01]  /*1cc0*/  LOP3.LUT R9, R4, 0x7fffff, RZ, 0xc0, !PT ;  /* 0x007fffff04097812 */ /* 0x000fe200078ec0ff */
[----:B------:R-:W-:Y:S01]  /*1cd0*/  FFMA.RP R4, R15, R13, R16 ;  /* 0x0000000d0f047223 */ /* 0x000fe20000008010 */
[----:B------:R-:W-:Y:S02]  /*1ce0*/  ISETP.NE.AND P1, PT, R11, RZ, PT ;  /* 0x000000ff0b00720c */ /* 0x000fe40003f25270 */
[----:B------:R-:W-:-:S02]  /*1cf0*/  LOP3.LUT R9, R9, 0x800000, RZ, 0xfc, !PT ;  /* 0x0080000009097812 */ /* 0x000fc400078efcff */
[----:B------:R-:W-:Y:S02]  /*1d00*/  IADD3 R11, PT, PT, -R11, RZ, RZ ;  /* 0x000000ff0b0b7210 */ /* 0x000fe40007ffe1ff */
[----:B------:R-:W-:Y:S02]  /*1d10*/  SHF.L.U32 R12, R9, R12, RZ ;  /* 0x0000000c090c7219 */ /* 0x000fe400000006ff */
[----:B------:R-:W-:Y:S02]  /*1d20*/  FSETP.NEU.FTZ.AND P0, PT, R4, R5, PT ;  /* 0x000000050400720b */ /* 0x000fe40003f1d000 */
[----:B------:R-:W-:Y:S02]  /*1d30*/  SEL R4, R11, RZ, P2 ;  /* 0x000000ff0b047207 */ /* 0x000fe40001000000 */
[----:B------:R-:W-:Y:S02]  /*1d40*/  ISETP.NE.AND P1, PT, R12, RZ, P1 ;  /* 0x000000ff0c00720c */ /* 0x000fe40000f25270 */
[----:B------:R-:W-:-:S02]  /*1d50*/  SHF.R.U32.HI R4, RZ, R4, R9 ;  /* 0x00000004ff047219 */ /* 0x000fc40000011609 */
[----:B------:R-:W-:Y:S02]  /*1d60*/  PLOP3.LUT P0, PT, P0, P1, PT, 0xf8, 0x8f ;  /* 0x00000000008f781c */ /* 0x000fe40000703f70 */
[----:B------:R-:W-:Y:S02]  /*1d70*/  SHF.R.U32.HI R12, RZ, 0x1, R4 ;  /* 0x00000001ff0c7819 */ /* 0x000fe40000011604 */
[----:B------:R-:W-:-:S04]  /*1d80*/  SEL R5, RZ, 0x1, !P0 ;  /* 0x00000001ff057807 */ /* 0x000fc80004000000 */
[----:B------:R-:W-:-:S04]  /*1d90*/  LOP3.LUT R5, R5, 0x1, R12, 0xf8, !PT ;  /* 0x0000000105057812 */ /* 0x000fc800078ef80c */
[----:B------:R-:W-:-:S05]  /*1da0*/  LOP3.LUT R5, R5, R4, RZ, 0xc0, !PT ;  /* 0x0000000405057212 */ /* 0x000fca00078ec0ff */
[----:B------:R-:W-:-:S05]  /*1db0*/  IMAD.IADD R12, R12, 0x1, R5 ;  /* 0x000000010c0c7824 */ /* 0x000fca00078e0205 */
[----:B------:R-:W-:Y:S01]  /*1dc0*/  LOP3.LUT R3, R12, R3, RZ, 0xfc, !PT ;  /* 0x000000030c037212 */ /* 0x000fe200078efcff */
[----:B------:R-:W-:Y:S06]  /*1dd0*/  BRA `(.L_x_48) ;  /* 0x0000000000107947 */ /* 0x000fec0003800000 */
.L_x_47:
[----:B------:R-:W-:-:S04]  /*1de0*/  LOP3.LUT R3, R3, 0x80000000, RZ, 0xc0, !PT ;  /* 0x8000000003037812 */ /* 0x000fc800078ec0ff */
[----:B------:R-:W-:Y:S01]  /*1df0*/  LOP3.LUT R3, R3, 0x7f800000, RZ, 0xfc, !PT ;  /* 0x7f80000003037812 */ /* 0x000fe200078efcff */
[----:B------:R-:W-:Y:S06]  /*1e00*/  BRA `(.L_x_48) ;  /* 0x0000000000047947 */ /* 0x000fec0003800000 */
.L_x_46:
[----:B------:R-:W-:-:S07]  /*1e10*/  IMAD R3, R12, 0x800000, R3 ;  /* 0x008000000c037824 */ /* 0x000fce00078e0203 */
.L_x_48:
[----:B------:R-:W-:Y:S05]  /*1e20*/  BSYNC.RECONVERGENT B2 ;  /* 0x0000000000027941 */ /* 0x000fea0003800200 */
.L_x_45:
[----:B------:R-:W-:Y:S05]  /*1e30*/  BRA `(.L_x_49) ;  /* 0x0000000000207947 */ /* 0x000fea0003800000 */
.L_x_44:
[----:B------:R-:W-:-:S04]  /*1e40*/  LOP3.LUT R3, R11, 0x80000000, R4, 0x48, !PT ;  /* 0x800000000b037812 */ /* 0x000fc800078e4804 */
[----:B------:R-:W-:Y:S01]  /*1e50*/  LOP3.LUT R3, R3, 0x7f800000, RZ, 0xfc, !PT ;  /* 0x7f80000003037812 */ /* 0x000fe200078efcff */
[----:B------:R-:W-:Y:S06]  /*1e60*/  BRA `(.L_x_49) ;  /* 0x0000000000147947 */ /* 0x000fec0003800000 */
.L_x_43:
[----:B------:R-:W-:Y:S01]  /*1e70*/  LOP3.LUT R3, R11, 0x80000000, R4, 0x48, !PT ;  /* 0x800000000b037812 */ /* 0x000fe200078e4804 */
[----:B------:R-:W-:Y:S06]  /*1e80*/  BRA `(.L_x_49) ;  /* 0x00000000000c7947 */ /* 0x000fec0003800000 */
.L_x_42:
[----:B------:R-:W0:Y:S01]  /*1e90*/  MUFU.RSQ R3, -QNAN ;  /* 0xffc0000000037908 */ /* 0x000e220000001400 */
[----:B------:R-:W-:Y:S05]  /*1ea0*/  BRA `(.L_x_49) ;  /* 0x0000000000047947 */ /* 0x000fea0003800000 */
.L_x_41:
[----:B------:R-:W-:-:S07]  /*1eb0*/  FADD.FTZ R3, R4, R3 ;  /* 0x0000000304037221 */ /* 0x000fce0000010000 */
.L_x_49:
[----:B------:R-:W-:Y:S05]  /*1ec0*/  BSYNC.RECONVERGENT B1 ;  /* 0x0000000000017941 */ /* 0x000fea0003800200 */
.L_x_39:
[----:B------:R-:W-:-:S04]  /*1ed0*/  IMAD.MOV.U32 R11, RZ, RZ, 0x0 ;  /* 0x00000000ff0b7424 */ /* 0x000fc800078e00ff */
[----:B0-----:R-:W-:Y:S05]  /*1ee0*/  RET.REL.NODEC R10 `(_Z16blur_separable_hPhPfiii) ;  /* 0xffffffe00a447950 */ /* 0x001fea0003c3ffff */
.L_x_50:
        /* <DEDUP_REMOVED lines=9> */
.L_x_103:


//--------------------- .text._Z10merge_maskPhS_S_S_iiih --------------------------
	.section	.text._Z10merge_maskPhS_S_S_iiih,"ax",@progbits
	.align	128
        .global         _Z10merge_maskPhS_S_S_iiih
        .type           _Z10merge_maskPhS_S_S_iiih,@function
        .size           _Z10merge_maskPhS_S_S_iiih,(.L_x_108 - _Z10merge_maskPhS_S_S_iiih)
        .other          _Z10merge_maskPhS_S_S_iiih,@"STO_CUDA_ENTRY STV_DEFAULT"
_Z10merge_maskPhS_S_S_iiih:
.text._Z10merge_maskPhS_S_S_iiih:
[----:B------:R-:W-:Y:S01]  /*0000*/  LDC R1, c[0x0][0x37c] ;  /* 0x0000df00ff017b82 */ /* 0x000fe20000000800 */
[----:B------:R-:W0:Y:S07]  /*0010*/  S2R R2, SR_TID.Y ;  /* 0x0000000000027919 */ /* 0x000e2e0000002200 */
[----:B------:R-:W1:Y:S01]  /*0020*/  LDC R0, c[0x0][0x360] ;  /* 0x0000d800ff007b82 */ /* 0x000e620000000800 */
[----:B------:R-:W2:Y:S01]  /*0030*/  LDCU.64 UR6, c[0x0][0x3a0] ;  /* 0x00007400ff0677ac */ /* 0x000ea20008000a00 */
[----:B------:R-:W1:Y:S06]  /*0040*/  S2R R5, SR_TID.X ;  /* 0x0000000000057919 */ /* 0x000e6c0000002100 */
[----:B------:R-:W0:Y:S08]  /*0050*/  S2UR UR5, SR_CTAID.Y ;  /* 0x00000000000579c3 */ /* 0x000e300000002600 */
[----:B------:R-:W0:Y:S08]  /*0060*/  LDC R3, c[0x0][0x364] ;  /* 0x0000d900ff037b82 */ /* 0x000e300000000800 */
[----:B------:R-:W1:Y:S01]  /*0070*/  S2UR UR4, SR_CTAID.X ;  /* 0x00000000000479c3 */ /* 0x000e620000002500 */
[----:B0-----:R-:W-:-:S05]  /*0080*/  IMAD R3, R3, UR5, R2 ;  /* 0x0000000503037c24 */ /* 0x001fca000f8e0202 */
[----:B--2---:R-:W-:Y:S01]  /*0090*/  ISETP.GE.AND P0, PT, R3, UR7, PT ;  /* 0x0000000703007c0c */ /* 0x004fe2000bf06270 */
[----:B-1----:R-:W-:-:S05]  /*00a0*/  IMAD R0, R0, UR4, R5 ;  /* 0x0000000400007c24 */ /* 0x002fca000f8e0205 */
[----:B------:R-:W-:-:S13]  /*00b0*/  ISETP.GE.OR P0, PT, R0, UR6, P0 ;  /* 0x0000000600007c0c */ /* 0x000fda0008706670 */
[----:B------:R-:W-:Y:S05]  /*00c0*/  @P0 EXIT ;  /* 0x000000000000094d */ /* 0x000fea0003800000 */
[----:B------:R-:W0:Y:S01]  /*00d0*/  LDCU.64 UR8, c[0x0][0x390] ;  /* 0x00007200ff0877ac */ /* 0x000e220008000a00 */
[----:B------:R-:W-:Y:S01]  /*00e0*/  IMAD R0, R3, UR6, R0 ;  /* 0x0000000603007c24 */ /* 0x000fe2000f8e0200 */
[----:B------:R-:W1:Y:S01]  /*00f0*/  LDCU.64 UR4, c[0x0][0x358] ;  /* 0x00006b00ff0477ac */ /* 0x000e620008000a00 */
[----:B------:R-:W2:Y:S01]  /*0100*/  LDCU.U8 UR6, c[0x0][0x3ac] ;  /* 0x00007580ff0677ac */ /* 0x000ea20008000000 */
[----:B------:R-:W3:Y:S02]  /*0110*/  LDCU UR7, c[0x0][0x3a8] ;  /* 0x00007500ff0777ac */ /* 0x000ee40008000800 */
[----:B0-----:R-:W-:-:S04]  /*0120*/  IADD3 R2, P0, PT, R0, UR8, RZ ;  /* 0x0000000800027c10 */ /* 0x001fc8000ff1e0ff */
[----:B------:R-:W-:-:S05]  /*0130*/  LEA.HI.X.SX32 R3, R0, UR9, 0x1, P0 ;  /* 0x0000000900037c11 */ /* 0x000fca00080f0eff */
[----:B-1----:R-:W2:Y:S01]  /*0140*/  LDG.E.U8 R2, desc[UR4][R2.64] ;  /* 0x0000000402027981 */ /* 0x002ea2000c1e1100 */
[----:B---3--:R-:W-:Y:S01]  /*0150*/  IMAD R4, R0, UR7, RZ ;  /* 0x0000000700047c24 */ /* 0x008fe2000f8e02ff */
[----:B--2---:R-:W-:-:S13]  /*0160*/  ISETP.GT.U32.AND P0, PT, R2, UR6, PT ;  /* 0x0000000602007c0c */ /* 0x004fda000bf04070 */
[----:B------:R-:W-:Y:S05]  /*0170*/  @!P0 BRA `(.L_x_51) ;  /* 0x0000000000388947 */ /* 0x000fea0003800000 */
[----:B------:R-:W0:Y:S01]  /*0180*/  LDCU.64 UR6, c[0x0][0x380] ;  /* 0x00007000ff0677ac */ /* 0x000e220008000a00 */
[----:B------:R-:W-:Y:S02]  /*0190*/  SHF.R.S32.HI R0, RZ, 0x1f, R4 ;  /* 0x0000001fff007819 */ /* 0x000fe40000011404 */
[----:B0-----:R-:W-:-:S04]  /*01a0*/  IADD3 R2, P0, PT, R4, UR6, RZ ;  /* 0x0000000604027c10 */ /* 0x001fc8000ff1e0ff */
[----:B------:R-:W-:Y:S01]  /*01b0*/  IADD3.X R3, PT, PT, R0, UR7, RZ, P0, !PT ;  /* 0x0000000700037c10 */ /* 0x000fe200087fe4ff */
[----:B------:R-:W0:Y:S04]  /*01c0*/  LDCU.64 UR6, c[0x0][0x398] ;  /* 0x00007300ff0677ac */ /* 0x000e280008000a00 */
[----:B------:R-:W2:Y:S01]  /*01d0*/  LDG.E.U8 R7, desc[UR4][R2.64] ;  /* 0x0000000402077981 */ /* 0x000ea2000c1e1100 */
[----:B0-----:R-:W-:-:S04]  /*01e0*/  IADD3 R4, P0, PT, R4, UR6, RZ ;  /* 0x0000000604047c10 */ /* 0x001fc8000ff1e0ff */
[----:B------:R-:W-:-:S05]  /*01f0*/  IADD3.X R5, PT, PT, R0, UR7, RZ, P0, !PT ;  /* 0x0000000700057c10 */ /* 0x000fca00087fe4ff */
[----:B--2---:R-:W-:Y:S04]  /*0200*/  STG.E.U8 desc[UR4][R4.64], R7 ;  /* 0x0000000704007986 */ /* 0x004fe8000c101104 */
[----:B------:R-:W2:Y:S04]  /*0210*/  LDG.E.U8 R9, desc[UR4][R2.64+0x1] ;  /* 0x0000010402097981 */ /* 0x000ea8000c1e1100 */
[----:B--2---:R-:W-:Y:S04]  /*0220*/  STG.E.U8 desc[UR4][R4.64+0x1], R9 ;  /* 0x0000010904007986 */ /* 0x004fe8000c101104 */
[----:B------:R-:W2:Y:S04]  /*0230*/  LDG.E.U8 R11, desc[UR4][R2.64+0x2] ;  /* 0x00000204020b7981 */ /* 0x000ea8000c1e1100 */
[----:B--2---:R-:W-:Y:S01]  /*0240*/  STG.E.U8 desc[UR4][R4.64+0x2], R11 ;  /* 0x0000020b04007986 */ /* 0x004fe2000c101104 */
[----:B------:R-:W-:Y:S05]  /*0250*/  EXIT ;  /* 0x000000000000794d */ /* 0x000fea0003800000 */
.L_x_51:
        /* <DEDUP_REMOVED lines=14> */
.L_x_52:
        /* <DEDUP_REMOVED lines=12> */
.L_x_108:


//--------------------- .text._Z14blur_shared_31PhS_iii --------------------------
	.section	.text._Z14blur_shared_31PhS_iii,"ax",@progbits
	.align	128
        .global         _Z14blur_shared_31PhS_iii
        .type           _Z14blur_shared_31PhS_iii,@function
        .size           _Z14blur_shared_31PhS_iii,(.L_x_104 - _Z14blur_shared_31PhS_iii)
        .other          _Z14blur_shared_31PhS_iii,@"STO_CUDA_ENTRY STV_DEFAULT"
_Z14blur_shared_31PhS_iii:
.text._Z14blur_shared_31PhS_iii:
[----:B------:R-:W-:Y:S01]  /*0000*/  LDC R1, c[0x0][0x37c] ;  /* 0x0000df00ff017b82 */ /* 0x000fe20000000800 */
[----:B------:R-:W0:Y:S01]  /*0010*/  S2R R0, SR_TID.Y ;  /* 0x0000000000007919 */ /* 0x000e220000002200 */
[----:B------:R-:W1:Y:S01]  /*0020*/  LDCU.64 UR6, c[0x0][0x358] ;  /* 0x00006b00ff0677ac */ /* 0x000e620008000a00 */
[----:B------:R-:W-:Y:S01]  /*0030*/  BSSY.RECONVERGENT B0, `(.L_x_53) ;  /* 0x00000bd000007945 */ /* 0x000fe20003800200 */
[----:B------:R-:W2:Y:S01]  /*0040*/  S2R R2, SR_CTAID.X ;  /* 0x0000000000027919 */ /* 0x000ea20000002500 */
[----:B------:R-:W3:Y:S01]  /*0050*/  S2R R3, SR_CTAID.Y ;  /* 0x0000000000037919 */ /* 0x000ee20000002600 */
[----:B------:R-:W4:Y:S01]  /*0060*/  S2R R5, SR_TID.X ;  /* 0x0000000000057919 */ /* 0x000f220000002100 */
[----:B0-----:R-:W-:-:S13]  /*0070*/  ISETP.GT.U32.AND P0, PT, R0, 0x2d, PT ;  /* 0x0000002d0000780c */ /* 0x001fda0003f04070 */
[----:B-1234-:R-:W-:Y:S05]  /*0080*/  @P0 BRA `(.L_x_54) ;  /* 0x0000000800dc0947 */ /* 0x01efea0003800000 */
[----:B------:R-:W0:Y:S02]  /*0090*/  LDC R4, c[0x0][0x360] ;  /* 0x0000d800ff047b82 */ /* 0x000e240000000800 */
[----:B0-----:R-:W0:Y:S01]  /*00a0*/  I2F.U32.RP R10, R4 ;  /* 0x00000004000a7306 */ /* 0x001e220000209000 */
[----:B------:R-:W-:Y:S01]  /*00b0*/  IMAD.IADD R7, R5, 0x1, R4 ;  /* 0x0000000105077824 */ /* 0x000fe200078e0204 */
[----:B------:R-:W-:-:S04]  /*00c0*/  ISETP.NE.U32.AND P2, PT, R4, RZ, PT ;  /* 0x000000ff0400720c */ /* 0x000fc80003f45070 */
[C---:B------:R-:W-:Y:S02]  /*00d0*/  ISETP.GE.U32.AND P0, PT, R7.reuse, 0x2e, PT ;  /* 0x0000002e0700780c */ /* 0x040fe40003f06070 */
[----:B------:R-:W-:Y:S02]  /*00e0*/  VIMNMX.U32 R6, PT, PT, R7, 0x2e, !PT ;  /* 0x0000002e07067848 */ /* 0x000fe40007fe0000 */
[----:B------:R-:W-:Y:S01]  /*00f0*/  SEL R12, RZ, 0x1, P0 ;  /* 0x00000001ff0c7807 */ /* 0x000fe20000000000 */
[----:B0-----:R-:W0:Y:S02]  /*0100*/  MUFU.RCP R10, R10 ;  /* 0x0000000a000a7308 */ /* 0x001e240000001000 */
[----:B0-----:R-:W-:-:S06]  /*0110*/  VIADD R8, R10, 0xffffffe ;  /* 0x0ffffffe0a087836 */ /* 0x001fcc0000000000 */
[----:B------:R0:W1:Y:S02]  /*0120*/  F2I.FTZ.U32.TRUNC.NTZ R9, R8 ;  /* 0x0000000800097305 */ /* 0x000064000021f000 */
[----:B0-----:R-:W-:Y:S02]  /*0130*/  IMAD.MOV.U32 R8, RZ, RZ, RZ ;  /* 0x000000ffff087224 */ /* 0x001fe400078e00ff */
[----:B-1----:R-:W-:-:S04]  /*0140*/  IMAD.MOV R11, RZ, RZ, -R9 ;  /* 0x000000ffff0b7224 */ /* 0x002fc800078e0a09 */
[----:B------:R-:W-:-:S04]  /*0150*/  IMAD R11, R11, R4, RZ ;  /* 0x000000040b0b7224 */ /* 0x000fc800078e02ff */
[----:B------:R-:W-:Y:S01]  /*0160*/  IMAD.HI.U32 R10, R9, R11, R8 ;  /* 0x0000000b090a7227 */ /* 0x000fe200078e0008 */
[----:B------:R-:W-:-:S05]  /*0170*/  IADD3 R9, PT, PT, R6, -R7, -R12 ;  /* 0x8000000706097210 */ /* 0x000fca0007ffe80c */
[----:B------:R-:W-:Y:S02]  /*0180*/  IMAD.HI.U32 R13, R10, R9, RZ ;  /* 0x000000090a0d7227 */ /* 0x000fe400078e00ff */
[----:B------:R-:W0:Y:S02]  /*0190*/  LDC.64 R10, c[0x0][0x390] ;  /* 0x0000e400ff0a7b82 */ /* 0x000e240000000a00 */
[----:B------:R-:W-:-:S04]  /*01a0*/  IMAD.MOV R6, RZ, RZ, -R13 ;  /* 0x000000ffff067224 */ /* 0x000fc800078e0a0d */
[----:B------:R-:W-:Y:S02]  /*01b0*/  IMAD R9, R4, R6, R9 ;  /* 0x0000000604097224 */ /* 0x000fe400078e0209 */
[----:B------:R-:W1:Y:S03]  /*01c0*/  LDC R6, c[0x0][0x364] ;  /* 0x0000d900ff067b82 */ /* 0x000e660000000800 */
[----:B------:R-:W-:-:S13]  /*01d0*/  ISETP.GE.U32.AND P0, PT, R9, R4, PT ;  /* 0x000000040900720c */ /* 0x000fda0003f06070 */
[----:B------:R-:W-:Y:S02]  /*01e0*/  @P0 IMAD.IADD R9, R9, 0x1, -R4 ;  /* 0x0000000109090824 */ /* 0x000fe400078e0a04 */
[----:B------:R-:W-:-:S03]  /*01f0*/  @P0 VIADD R13, R13, 0x1 ;  /* 0x000000010d0d0836 */ /* 0x000fc60000000000 */
[----:B------:R-:W-:Y:S01]  /*0200*/  ISETP.GE.U32.AND P1, PT, R9, R4, PT ;  /* 0x000000040900720c */ /* 0x000fe20003f26070 */
[----:B------:R-:W-:-:S04]  /*0210*/  IMAD R9, R2, 0x10, R5 ;  /* 0x0000001002097824 */ /* 0x000fc800078e0205 */
[C---:B------:R-:W-:Y:S01]  /*0220*/  IMAD.IADD R15, R9.reuse, 0x1, R4 ;  /* 0x00000001090f7824 */ /* 0x040fe200078e0204 */
[----:B------:R-:W-:-:S04]  /*0230*/  VIMNMX R9, PT, PT, R9, 0xf, !PT ;  /* 0x0000000f09097848 */ /* 0x000fc80007fe0100 */
[C---:B------:R-:W-:Y:S02]  /*0240*/  VIMNMX R8, PT, PT, R15.reuse, 0xf, !PT ;  /* 0x0000000f0f087848 */ /* 0x040fe40007fe0100 */
[-C--:B------:R-:W-:Y:S01]  /*0250*/  VIADDMNMX R15, R15, R4.reuse, 0xf, !PT ;  /* 0x0000000f0f0f7446 */ /* 0x080fe20007800104 */
[----:B------:R-:W-:Y:S01]  /*0260*/  @P1 VIADD R13, R13, 0x1 ;  /* 0x000000010d0d1836 */ /* 0x000fe20000000000 */
[----:B------:R-:W-:Y:S01]  /*0270*/  @!P2 LOP3.LUT R13, RZ, R4, RZ, 0x33, !PT ;  /* 0x00000004ff0da212 */ /* 0x000fe200078e33ff */
[----:B------:R-:W-:Y:S01]  /*0280*/  VIADD R18, R8, 0xfffffff1 ;  /* 0xfffffff108127836 */ /* 0x000fe20000000000 */
[----:B------:R-:W-:Y:S01]  /*0290*/  IADD3 R14, PT, PT, R9, -0xf, RZ ;  /* 0xfffffff1090e7810 */ /* 0x000fe20007ffe0ff */
[----:B------:R-:W-:Y:S02]  /*02a0*/  VIADD R15, R15, 0xfffffff1 ;  /* 0xfffffff10f0f7836 */ /* 0x000fe40000000000 */
[----:B------:R-:W-:Y:S01]  /*02b0*/  IMAD.IADD R8, R12, 0x1, R13 ;  /* 0x000000010c087824 */ /* 0x000fe200078e020d */
[-C--:B0-----:R-:W-:Y:S01]  /*02c0*/  ISETP.GE.AND P0, PT, R14, R10.reuse, PT ;  /* 0x0000000a0e00720c */ /* 0x081fe20003f06270 */
[----:B------:R-:W-:Y:S01]  /*02d0*/  VIADD R9, R10, 0xffffffff ;  /* 0xffffffff0a097836 */ /* 0x000fe20000000000 */
[-C--:B------:R-:W-:Y:S01]  /*02e0*/  ISETP.GE.AND P1, PT, R18, R10.reuse, PT ;  /* 0x0000000a1200720c */ /* 0x080fe20003f26270 */
[----:B------:R-:W-:Y:S01]  /*02f0*/  IMAD.MOV.U32 R12, RZ, RZ, R0 ;  /* 0x000000ffff0c7224 */ /* 0x000fe200078e0000 */
[----:B------:R-:W-:Y:S01]  /*0300*/  ISETP.GE.AND P2, PT, R15, R10, PT ;  /* 0x0000000a0f00720c */ /* 0x000fe20003f46270 */
[----:B------:R-:W-:Y:S01]  /*0310*/  VIADD R10, R11, 0xffffffff ;  /* 0xffffffff0b0a7836 */ /* 0x000fe20000000000 */
[-C--:B------:R-:W-:Y:S01]  /*0320*/  SEL R13, R14, R9.reuse, !P0 ;  /* 0x000000090e0d7207 */ /* 0x080fe20004000000 */
[----:B------:R-:W-:Y:S01]  /*0330*/  IMAD.IADD R11, R7, 0x1, R4 ;  /* 0x00000001070b7824 */ /* 0x000fe200078e0204 */
[----:B------:R-:W-:-:S02]  /*0340*/  SEL R18, R18, R9, !P1 ;  /* 0x0000000912127207 */ /* 0x000fc40004800000 */
[----:B------:R-:W-:Y:S02]  /*0350*/  SEL R19, R15, R9, !P2 ;  /* 0x000000090f137207 */ /* 0x000fe40005000000 */
[----:B-1----:R-:W-:-:S07]  /*0360*/  LOP3.LUT R20, R8, 0x3, RZ, 0xc0, !PT ;  /* 0x0000000308147812 */ /* 0x002fce00078ec0ff */
.L_x_60:
[----:B------:R-:W-:Y:S01]  /*0370*/  ISETP.GT.U32.AND P0, PT, R5, 0x2d, PT ;  /* 0x0000002d0500780c */ /* 0x000fe20003f04070 */
[----:B------:R-:W-:-:S12]  /*0380*/  BSSY.RECONVERGENT B1, `(.L_x_55) ;  /* 0x0000084000017945 */ /* 0x000fd80003800200 */
[----:B01--4-:R-:W-:Y:S05]  /*0390*/  @P0 BRA `(.L_x_56) ;  /* 0x0000000800080947 */ /* 0x013fea0003800000 */
[----:B------:R-:W0:Y:S01]  /*03a0*/  LDCU UR4, c[0x0][0x394] ;  /* 0x00007280ff0477ac */ /* 0x000e220008000800 */
[----:B------:R-:W-:Y:S01]  /*03b0*/  IMAD R14, R3, 0x10, R12 ;  /* 0x00000010030e7824 */ /* 0x000fe200078e020c */
[----:B------:R-:W-:Y:S01]  /*03c0*/  ISETP.NE.AND P2, PT, R20, 0x3, PT ;  /* 0x000000031400780c */ /* 0x000fe20003f45270 */
[----:B------:R-:W-:Y:S01]  /*03d0*/  BSSY.RECONVERGENT B2, `(.L_x_57) ;  /* 0x0000035000027945 */ /* 0x000fe20003800200 */
[----:B------:R-:W-:Y:S02]  /*03e0*/  ISETP.GE.U32.AND P0, PT, R8, 0x3, PT ;  /* 0x000000030800780c */ /* 0x000fe40003f06070 */
[----:B------:R-:W-:Y:S02]  /*03f0*/  VIMNMX R14, PT, PT, R14, 0xf, !PT ;  /* 0x0000000f0e0e7848 */ /* 0x000fe40007fe0100 */
[----:B------:R-:W-:-:S03]  /*0400*/  MOV R21, R5 ;  /* 0x0000000500157202 */ /* 0x000fc60000000f00 */
[----:B------:R-:W-:-:S05]  /*0410*/  VIADD R15, R14, 0xfffffff1 ;  /* 0xfffffff10e0f7836 */ /* 0x000fca0000000000 */
[----:B0-----:R-:W-:-:S04]  /*0420*/  ISETP.GE.AND P1, PT, R15, UR4, PT ;  /* 0x000000040f007c0c */ /* 0x001fc8000bf26270 */
[----:B------:R-:W-:Y:S01]  /*0430*/  SEL R22, R15, R10, !P1 ;  /* 0x0000000a0f167207 */ /* 0x000fe20004800000 */
[----:B------:R-:W-:Y:S08]  /*0440*/  @!P2 BRA `(.L_x_58) ;  /* 0x0000000000b4a947 */ /* 0x000ff00003800000 */
[----:B------:R-:W0:Y:S08]  /*0450*/  LDC R25, c[0x0][0x390] ;  /* 0x0000e400ff197b82 */ /* 0x000e300000000800 */
[----:B------:R-:W1:Y:S01]  /*0460*/  LDC.64 R14, c[0x0][0x380] ;  /* 0x0000e000ff0e7b82 */ /* 0x000e620000000a00 */
[----:B0-----:R-:W-:-:S04]  /*0470*/  IMAD R16, R22, R25, R13 ;  /* 0x0000001916107224 */ /* 0x001fc800078e020d */
[----:B------:R-:W-:-:S05]  /*0480*/  IMAD R17, R16, 0x3, RZ ;  /* 0x0000000310117824 */ /* 0x000fca00078e02ff */
[----:B-1----:R-:W-:-:S04]  /*0490*/  IADD3 R16, P1, PT, R17, R14, RZ ;  /* 0x0000000e11107210 */ /* 0x002fc80007f3e0ff */
[----:B------:R-:W-:-:S05]  /*04a0*/  LEA.HI.X.SX32 R17, R17, R15, 0x1, P1 ;  /* 0x0000000f11117211 */ /* 0x000fca00008f0eff */
[----:B------:R-:W2:Y:S04]  /*04b0*/  LDG.E.U8 R24, desc[UR6][R16.64] ;  /* 0x0000000610187981 */ /* 0x000ea8000c1e1100 */
[----:B------:R-:W3:Y:S04]  /*04c0*/  LDG.E.U8 R26, desc[UR6][R16.64+0x1] ;  /* 0x00000106101a7981 */ /* 0x000ee8000c1e1100 */
[----:B------:R-:W4:Y:S01]  /*04d0*/  LDG.E.U8 R27, desc[UR6][R16.64+0x2] ;  /* 0x00000206101b7981 */ /* 0x000f22000c1e1100 */
[----:B------:R-:W-:Y:S01]  /*04e0*/  MOV R21, 0x400 ;  /* 0x0000040000157802 */ /* 0x000fe20000000f00 */
[----:B------:R-:W-:Y:S01]  /*04f0*/  IMAD R23, R12, 0x2e, R5 ;  /* 0x0000002e0c177824 */ /* 0x000fe200078e0205 */
[----:B------:R-:W-:Y:S01]  /*0500*/  ISETP.NE.AND P1, PT, R20, RZ, PT ;  /* 0x000000ff1400720c */ /* 0x000fe20003f25270 */
[----:B------:R-:W0:Y:S02]  /*0510*/  S2R R28, SR_CgaCtaId ;  /* 0x00000000001c7919 */ /* 0x000e240000008800 */
[----:B0-----:R-:W-:Y:S01]  /*0520*/  LEA R28, R28, R21, 0x18 ;  /* 0x000000151c1c7211 */ /* 0x001fe200078ec0ff */
[----:B------:R-:W-:-:S04]  /*0530*/  IMAD.MOV.U32 R21, RZ, RZ, R7 ;  /* 0x000000ffff157224 */ /* 0x000fc800078e0007 */
[----:B------:R-:W-:-:S05]  /*0540*/  IMAD R23, R23, 0x3, R28 ;  /* 0x0000000317177824 */ /* 0x000fca00078e021c */
[----:B--2---:R0:W-:Y:S04]  /*0550*/  STS.U8 [R23], R24 ;  /* 0x0000001817007388 */ /* 0x0041e80000000000 */
[----:B---3--:R0:W-:Y:S04]  /*0560*/  STS.U8 [R23+0x1], R26 ;  /* 0x0000011a17007388 */ /* 0x0081e80000000000 */
[----:B----4-:R0:W-:Y:S01]  /*0570*/  STS.U8 [R23+0x2], R27 ;  /* 0x0000021b17007388 */ /* 0x0101e20000000000 */
[----:B------:R-:W-:Y:S05]  /*0580*/  @!P1 BRA `(.L_x_58) ;  /* 0x0000000000649947 */ /* 0x000fea0003800000 */
[----:B------:R-:W-:Y:S01]  /*0590*/  ISETP.NE.AND P1, PT, R20, 0x1, PT ;  /* 0x000000011400780c */ /* 0x000fe20003f25270 */
[----:B------:R-:W-:-:S04]  /*05a0*/  IMAD R16, R22, R25, R18 ;  /* 0x0000001916107224 */ /* 0x000fc800078e0212 */
[----:B------:R-:W-:-:S05]  /*05b0*/  IMAD R17, R16, 0x3, RZ ;  /* 0x0000000310117824 */ /* 0x000fca00078e02ff */
[----:B------:R-:W-:-:S03]  /*05c0*/  IADD3 R16, P2, PT, R17, R14, RZ ;  /* 0x0000000e11107210 */ /* 0x000fc60007f5e0ff */
[----:B------:R-:W-:Y:S01]  /*05d0*/  @P1 IMAD R25, R22, R25, R19 ;  /* 0x0000001916191224 */ /* 0x000fe200078e0213 */
[----:B------:R-:W-:-:S03]  /*05e0*/  LEA.HI.X.SX32 R17, R17, R15, 0x1, P2 ;  /* 0x0000000f11117211 */ /* 0x000fc600010f0eff */
[----:B------:R-:W-:Y:S02]  /*05f0*/  @P1 IMAD R25, R25, 0x3, RZ ;  /* 0x0000000319191824 */ /* 0x000fe400078e02ff */
[----:B0-----:R-:W2:Y:S03]  /*0600*/  LDG.E.U8 R24, desc[UR6][R16.64] ;  /* 0x0000000610187981 */ /* 0x001ea6000c1e1100 */
[C---:B------:R-:W-:Y:S01]  /*0610*/  @P1 IADD3 R14, P2, PT, R25.reuse, R14, RZ ;  /* 0x0000000e190e1210 */ /* 0x040fe20007f5e0ff */
[----:B------:R-:W3:Y:S03]  /*0620*/  LDG.E.U8 R26, desc[UR6][R16.64+0x2] ;  /* 0x00000206101a7981 */ /* 0x000ee6000c1e1100 */
[----:B------:R-:W-:Y:S02]  /*0630*/  @P1 LEA.HI.X.SX32 R15, R25, R15, 0x1, P2 ;  /* 0x0000000f190f1211 */ /* 0x000fe400010f0eff */
[----:B------:R-:W4:Y:S04]  /*0640*/  LDG.E.U8 R25, desc[UR6][R16.64+0x1] ;  /* 0x0000010610197981 */ /* 0x000f28000c1e1100 */
[----:B------:R-:W5:Y:S04]  /*0650*/  @P1 LDG.E.U8 R27, desc[UR6][R14.64] ;  /* 0x000000060e1b1981 */ /* 0x000f68000c1e1100 */
[----:B------:R-:W5:Y:S04]  /*0660*/  @P1 LDG.E.U8 R29, desc[UR6][R14.64+0x1] ;  /* 0x000001060e1d1981 */ /* 0x000f68000c1e1100 */
[----:B------:R-:W5:Y:S01]  /*0670*/  @P1 LDG.E.U8 R15, desc[UR6][R14.64+0x2] ;  /* 0x000002060e0f1981 */ /* 0x000f62000c1e1100 */
[----:B------:R-:W-:-:S04]  /*0680*/  IMAD R23, R4, 0x3, R23 ;  /* 0x0000000304177824 */ /* 0x000fc800078e0217 */
[----:B------:R-:W-:Y:S02]  /*0690*/  @P1 IMAD R28, R4, 0x3, R23 ;  /* 0x00000003041c1824 */ /* 0x000fe400078e0217 */
[----:B------:R-:W-:Y:S02]  /*06a0*/  IMAD.MOV.U32 R21, RZ, RZ, R11 ;  /* 0x000000ffff157224 */ /* 0x000fe400078e000b */
[----:B------:R-:W-:Y:S01]  /*06b0*/  @P1 IMAD.IADD R21, R11, 0x1, R4 ;  /* 0x000000010b151824 */ /* 0x000fe200078e0204 */
[----:B--2---:R1:W-:Y:S04]  /*06c0*/  STS.U8 [R23], R24 ;  /* 0x0000001817007388 */ /* 0x0043e80000000000 */
[----:B---3--:R1:W-:Y:S04]  /*06d0*/  STS.U8 [R23+0x2], R26 ;  /* 0x0000021a17007388 */ /* 0x0083e80000000000 */
[----:B----4-:R1:W-:Y:S04]  /*06e0*/  STS.U8 [R23+0x1], R25 ;  /* 0x0000011917007388 */ /* 0x0103e80000000000 */
[----:B-----5:R1:W-:Y:S04]  /*06f0*/  @P1 STS.U8 [R28], R27 ;  /* 0x0000001b1c001388 */ /* 0x0203e80000000000 */
[----:B------:R1:W-:Y:S04]  /*0700*/  @P1 STS.U8 [R28+0x1], R29 ;  /* 0x0000011d1c001388 */ /* 0x0003e80000000000 */
[----:B------:R1:W-:Y:S02]  /*0710*/  @P1 STS.U8 [R28+0x2], R15 ;  /* 0x0000020f1c001388 */ /* 0x0003e40000000000 */
.L_x_58:
[----:B------:R-:W-:Y:S05]  /*0720*/  BSYNC.RECONVERGENT B2 ;  /* 0x0000000000027941 */ /* 0x000fea0003800200 */
.L_x_57:
[----:B------:R-:W-:Y:S05]  /*0730*/  @!P0 BRA `(.L_x_56) ;  /* 0x0000000400208947 */ /* 0x000fea0003800000 */
[----:B------:R-:W2:Y:S01]  /*0740*/  S2R R14, SR_CgaCtaId ;  /* 0x00000000000e7919 */ /* 0x000ea20000008800 */
[----:B01----:R-:W-:-:S04]  /*0750*/  MOV R23, 0x400 ;  /* 0x0000040000177802 */ /* 0x003fc80000000f00 */
[----:B--2---:R-:W-:-:S07]  /*0760*/  LEA R23, R14, R23, 0x18 ;  /* 0x000000170e177211 */ /* 0x004fce00078ec0ff */
.L_x_59:
[----:B------:R-:W0:Y:S01]  /*0770*/  LDCU UR4, c[0x0][0x390] ;  /* 0x00007200ff0477ac */ /* 0x000e220008000800 */
[----:B------:R-:W-:Y:S01]  /*0780*/  IMAD R17, R2, 0x10, R21 ;  /* 0x0000001002117824 */ /* 0x000fe200078e0215 */
[----:B------:R-:W1:Y:S04]  /*0790*/  LDCU.64 UR8, c[0x0][0x380] ;  /* 0x00007000ff0877ac */ /* 0x000e680008000a00 */
[----:B----4-:R-:W-:-:S05]  /*07a0*/  VIMNMX R14, PT, PT, R17, 0xf, !PT ;  /* 0x0000000f110e7848 */ /* 0x010fca0007fe0100 */
[----:B------:R-:W-:-:S05]  /*07b0*/  VIADD R14, R14, 0xfffffff1 ;  /* 0xfffffff10e0e7836 */ /* 0x000fca0000000000 */
[----:B0-----:R-:W-:-:S04]  /*07c0*/  ISETP.GE.AND P0, PT, R14, UR4, PT ;  /* 0x000000040e007c0c */ /* 0x001fc8000bf06270 */
[----:B------:R-:W-:-:S05]  /*07d0*/  SEL R15, R14, R9, !P0 ;  /* 0x000000090e0f7207 */ /* 0x000fca0004000000 */
[----:B------:R-:W-:-:S04]  /*07e0*/  IMAD R15, R22, UR4, R15 ;  /* 0x00000004160f7c24 */ /* 0x000fc8000f8e020f */
[----:B------:R-:W-:-:S05]  /*07f0*/  IMAD R15, R15, 0x3, RZ ;  /* 0x000000030f0f7824 */ /* 0x000fca00078e02ff */
[----:B-1----:R-:W-:-:S04]  /*0800*/  IADD3 R14, P0, PT, R15, UR8, RZ ;  /* 0x000000080f0e7c10 */ /* 0x002fc8000ff1e0ff */
[----:B------:R-:W-:-:S05]  /*0810*/  LEA.HI.X.SX32 R15, R15, UR9, 0x1, P0 ;  /* 0x000000090f0f7c11 */ /* 0x000fca00080f0eff */
[----:B------:R-:W2:Y:S04]  /*0820*/  LDG.E.U8 R26, desc[UR6][R14.64] ;  /* 0x000000060e1a7981 */ /* 0x000ea8000c1e1100 */
[----:B------:R-:W3:Y:S01]  /*0830*/  LDG.E.U8 R28, desc[UR6][R14.64+0x1] ;  /* 0x000001060e1c7981 */ /* 0x000ee2000c1e1100 */
[----:B------:R-:W-:-:S03]  /*0840*/  IMAD.IADD R29, R17, 0x1, R4 ;  /* 0x00000001111d7824 */ /* 0x000fc600078e0204 */
[----:B------:R0:W4:Y:S02]  /*0850*/  LDG.E.U8 R24, desc[UR6][R14.64+0x2] ;  /* 0x000002060e187981 */ /* 0x000124000c1e1100 */
[C---:B------:R-:W-:Y:S01]  /*0860*/  VIMNMX R16, PT, PT, R29.reuse, 0xf, !PT ;  /* 0x0000000f1d107848 */ /* 0x040fe20007fe0100 */
[----:B------:R-:W-:-:S04]  /*0870*/  IMAD.IADD R29, R29, 0x1, R4 ;  /* 0x000000011d1d7824 */ /* 0x000fc800078e0204 */
[----:B------:R-:W-:-:S05]  /*0880*/  VIADD R16, R16, 0xfffffff1 ;  /* 0xfffffff110107836 */ /* 0x000fca0000000000 */
[----:B------:R-:W-:-:S04]  /*0890*/  ISETP.GE.AND P0, PT, R16, UR4, PT ;  /* 0x0000000410007c0c */ /* 0x000fc8000bf06270 */
[----:B------:R-:W-:Y:S01]  /*08a0*/  SEL R17, R16, R9, !P0 ;  /* 0x0000000910117207 */ /* 0x000fe20004000000 */
[----:B------:R-:W-:-:S04]  /*08b0*/  IMAD R16, R12, 0x2e, R21 ;  /* 0x0000002e0c107824 */ /* 0x000fc800078e0215 */
[----:B------:R-:W-:Y:S01]  /*08c0*/  IMAD R17, R22, UR4, R17 ;  /* 0x0000000416117c24 */ /* 0x000fe2000f8e0211 */
[----:B0-----:R-:W-:Y:S01]  /*08d0*/  VIMNMX R14, PT, PT, R29, 0xf, !PT ;  /* 0x0000000f1d0e7848 */ /* 0x001fe20007fe0100 */
[----:B------:R-:W-:Y:S02]  /*08e0*/  IMAD R25, R16, 0x3, R23 ;  /* 0x0000000310197824 */ /* 0x000fe400078e0217 */
[----:B------:R-:W-:Y:S02]  /*08f0*/  IMAD R17, R17, 0x3, RZ ;  /* 0x0000000311117824 */ /* 0x000fe400078e02ff */
[----:B------:R-:W-:-:S03]  /*0900*/  VIADD R14, R14, 0xfffffff1 ;  /* 0xfffffff10e0e7836 */ /* 0x000fc60000000000 */
[----:B------:R-:W-:-:S04]  /*0910*/  IADD3 R16, P0, PT, R17, UR8, RZ ;  /* 0x0000000811107c10 */ /* 0x000fc8000ff1e0ff */
[----:B------:R-:W-:Y:S02]  /*0920*/  LEA.HI.X.SX32 R17, R17, UR9, 0x1, P0 ;  /* 0x0000000911117c11 */ /* 0x000fe400080f0eff */
[----:B------:R-:W-:-:S03]  /*0930*/  ISETP.GE.AND P0, PT, R14, UR4, PT ;  /* 0x000000040e007c0c */ /* 0x000fc6000bf06270 */
[----:B------:R-:W5:Y:S01]  /*0940*/  LDG.E.U8 R27, desc[UR6][R16.64] ;  /* 0x00000006101b7981 */ /* 0x000f62000c1e1100 */
[----:B------:R-:W-:-:S05]  /*0950*/  SEL R15, R14, R9, !P0 ;  /* 0x000000090e0f7207 */ /* 0x000fca0004000000 */
[----:B------:R-:W-:-:S04]  /*0960*/  IMAD R15, R22, UR4, R15 ;  /* 0x00000004160f7c24 */ /* 0x000fc8000f8e020f */
[----:B------:R-:W-:-:S05]  /*0970*/  IMAD R15, R15, 0x3, RZ ;  /* 0x000000030f0f7824 */ /* 0x000fca00078e02ff */
[----:B------:R-:W-:-:S04]  /*0980*/  IADD3 R14, P0, PT, R15, UR8, RZ ;  /* 0x000000080f0e7c10 */ /* 0x000fc8000ff1e0ff */
[----:B------:R-:W-:Y:S01]  /*0990*/  LEA.HI.X.SX32 R15, R15, UR9, 0x1, P0 ;  /* 0x000000090f0f7c11 */ /* 0x000fe200080f0eff */
[----:B--2---:R0:W-:Y:S04]  /*09a0*/  STS.U8 [R25], R26 ;  /* 0x0000001a19007388 */ /* 0x0041e80000000000 */
[----:B---3--:R1:W-:Y:S04]  /*09b0*/  STS.U8 [R25+0x1], R28 ;  /* 0x0000011c19007388 */ /* 0x0083e80000000000 */
[----:B0-----:R-:W2:Y:S04]  /*09c0*/  LDG.E.U8 R26, desc[UR6][R16.64+0x1] ;  /* 0x00000106101a7981 */ /* 0x001ea8000c1e1100 */
[----:B-1----:R-:W3:Y:S04]  /*09d0*/  LDG.E.U8 R28, desc[UR6][R14.64] ;  /* 0x000000060e1c7981 */ /* 0x002ee8000c1e1100 */
[----:B------:R-:W3:Y:S01]  /*09e0*/  LDG.E.U8 R16, desc[UR6][R16.64+0x2] ;  /* 0x0000020610107981 */ /* 0x000ee2000c1e1100 */
[----:B------:R-:W-:-:S04]  /*09f0*/  VIADDMNMX R29, R29, R4, 0xf, !PT ;  /* 0x0000000f1d1d7446 */ /* 0x000fc80007800104 */
[----:B------:R-:W-:-:S04]  /*0a00*/  IADD3 R29, PT, PT, R29, -0xf, RZ ;  /* 0xfffffff11d1d7810 */ /* 0x000fc80007ffe0ff */
[----:B------:R-:W-:-:S04]  /*0a10*/  ISETP.GE.AND P0, PT, R29, UR4, PT ;  /* 0x000000041d007c0c */ /* 0x000fc8000bf06270 */
[----:B------:R-:W-:Y:S01]  /*0a20*/  SEL R29, R29, R9, !P0 ;  /* 0x000000091d1d7207 */ /* 0x000fe20004000000 */
[----:B----4-:R0:W-:Y:S04]  /*0a30*/  STS.U8 [R25+0x2], R24 ;  /* 0x0000021819007388 */ /* 0x0101e80000000000 */
[----:B------:R-:W-:-:S04]  /*0a40*/  IMAD R29, R22, UR4, R29 ;  /* 0x00000004161d7c24 */ /* 0x000fc8000f8e021d */
[----:B------:R-:W-:Y:S02]  /*0a50*/  IMAD R29, R29, 0x3, RZ ;  /* 0x000000031d1d7824 */ /* 0x000fe400078e02ff */
[C---:B0-----:R-:W-:Y:S01]  /*0a60*/  IMAD R25, R4.reuse, 0x3, R25 ;  /* 0x0000000304197824 */ /* 0x041fe200078e0219 */
[----:B------:R-:W4:Y:S04]  /*0a70*/  LDG.E.U8 R24, desc[UR6][R14.64+0x1] ;  /* 0x000001060e187981 */ /* 0x000f28000c1e1100 */
[----:B-----5:R0:W-:Y:S02]  /*0a80*/  STS.U8 [R25], R27 ;  /* 0x0000001b19007388 */ /* 0x0201e40000000000 */
[----:B0-----:R-:W-:Y:S02]  /*0a90*/  IMAD R27, R4, 0x3, R25 ;  /* 0x00000003041b7824 */ /* 0x001fe400078e0219 */
[----:B--2---:R-:W-:Y:S04]  /*0aa0*/  STS.U8 [R25+0x1], R26 ;  /* 0x0000011a19007388 */ /* 0x004fe80000000000 */
[----:B---3--:R0:W-:Y:S02]  /*0ab0*/  STS.U8 [R25+0x2], R16 ;  /* 0x0000021019007388 */ /* 0x0081e40000000000 */
[----:B0-----:R-:W-:-:S04]  /*0ac0*/  IADD3 R16, P0, PT, R29, UR8, RZ ;  /* 0x000000081d107c10 */ /* 0x001fc8000ff1e0ff */
[----:B------:R-:W-:Y:S01]  /*0ad0*/  LEA.HI.X.SX32 R17, R29, UR9, 0x1, P0 ;  /* 0x000000091d117c11 */ /* 0x000fe200080f0eff */
[----:B------:R0:W-:Y:S04]  /*0ae0*/  STS.U8 [R27], R28 ;  /* 0x0000001c1b007388 */ /* 0x0001e80000000000 */
[----:B------:R-:W2:Y:S04]  /*0af0*/  LDG.E.U8 R29, desc[UR6][R14.64+0x2] ;  /* 0x000002060e1d7981 */ /* 0x000ea8000c1e1100 */
[----:B------:R-:W3:Y:S04]  /*0b00*/  LDG.E.U8 R26, desc[UR6][R16.64] ;  /* 0x00000006101a7981 */ /* 0x000ee8000c1e1100 */
[----:B0-----:R-:W5:Y:S04]  /*0b10*/  LDG.E.U8 R28, desc[UR6][R16.64+0x1] ;  /* 0x00000106101c7981 */ /* 0x001f68000c1e1100 */
[----:B------:R-:W5:Y:S01]  /*0b20*/  LDG.E.U8 R14, desc[UR6][R16.64+0x2] ;  /* 0x00000206100e7981 */ /* 0x000f62000c1e1100 */
[----:B------:R-:W-:-:S02]  /*0b30*/  IMAD R25, R4, 0x3, R27 ;  /* 0x0000000304197824 */ /* 0x000fc400078e021b */
[----:B------:R-:W-:Y:S01]  /*0b40*/  IMAD R21, R4, 0x4, R21 ;  /* 0x0000000404157824 */ /* 0x000fe200078e0215 */
[----:B----4-:R4:W-:Y:S04]  /*0b50*/  STS.U8 [R27+0x1], R24 ;  /* 0x000001181b007388 */ /* 0x0109e80000000000 */
[----:B------:R-:W-:Y:S01]  /*0b60*/  ISETP.GE.U32.AND P0, PT, R21, 0x2e, PT ;  /* 0x0000002e1500780c */ /* 0x000fe20003f06070 */
[----:B--2---:R4:W-:Y:S04]  /*0b70*/  STS.U8 [R27+0x2], R29 ;  /* 0x0000021d1b007388 */ /* 0x0049e80000000000 */
[----:B---3--:R4:W-:Y:S04]  /*0b80*/  STS.U8 [R25], R26 ;  /* 0x0000001a19007388 */ /* 0x0089e80000000000 */
[----:B-----5:R4:W-:Y:S04]  /*0b90*/  STS.U8 [R25+0x1], R28 ;  /* 0x0000011c19007388 */ /* 0x0209e80000000000 */
[----:B------:R4:W-:Y:S01]  /*0ba0*/  STS.U8 [R25+0x2], R14 ;  /* 0x0000020e19007388 */ /* 0x0009e20000000000 */
[----:B------:R-:W-:Y:S05]  /*0bb0*/  @!P0 BRA `(.L_x_59) ;  /* 0xfffffff800ec8947 */ /* 0x000fea000383ffff */
.L_x_56:
[----:B------:R-:W-:Y:S05]  /*0bc0*/  BSYNC.RECONVERGENT B1 ;  /* 0x0000000000017941 */ /* 0x000fea0003800200 */
.L_x_55:
[----:B------:R-:W-:-:S05]  /*0bd0*/  IMAD.IADD R12, R6, 0x1, R12 ;  /* 0x00000001060c7824 */ /* 0x000fca00078e020c */
[----:B------:R-:W-:-:S13]  /*0be0*/  ISETP.GE.U32.AND P0, PT, R12, 0x2e, PT ;  /* 0x0000002e0c00780c */ /* 0x000fda0003f06070 */
[----:B------:R-:W-:Y:S05]  /*0bf0*/  @!P0 BRA `(.L_x_60) ;  /* 0xfffffff400dc8947 */ /* 0x000fea000383ffff */
.L_x_54:
[----:B------:R-:W-:Y:S05]  /*0c00*/  BSYNC.RECONVERGENT B0 ;  /* 0x0000000000007941 */ /* 0x000fea0003800200 */
.L_x_53:
[----:B------:R-:W2:Y:S01]  /*0c10*/  LDCU.64 UR4, c[0x0][0x390] ;  /* 0x00007200ff0477ac */ /* 0x000ea20008000a00 */
[----:B------:R-:W-:Y:S02]  /*0c20*/  IMAD R6, R3, 0x10, R0 ;  /* 0x0000001003067824 */ /* 0x000fe400078e0200 */
[----:B------:R-:W-:Y:S01]  /*0c30*/  IMAD R7, R2, 0x10, R5 ;  /* 0x0000001002077824 */ /* 0x000fe200078e0205 */
[----:B------:R-:W-:Y:S02]  /*0c40*/  BAR.SYNC.DEFER_BLOCKING 0x0 ;  /* 0x0000000000007b1d */ /* 0x000fe40000010000 */
[----:B--2---:R-:W-:-:S04]  /*0c50*/  ISETP.GE.AND P0, PT, R6, UR5, PT ;  /* 0x0000000506007c0c */ /* 0x004fc8000bf06270 */
[----:B------:R-:W-:-:S13]  /*0c60*/  ISETP.GE.OR P0, PT, R7, UR4, P0 ;  /* 0x0000000407007c0c */ /* 0x000fda0008706670 */
[----:B------:R-:W-:Y:S05]  /*0c70*/  @P0 EXIT ;  /* 0x000000000000094d */ /* 0x000fea0003800000 */
[----:B------:R-:W2:Y:S01]  /*0c80*/  S2R R3, SR_CgaCtaId ;  /* 0x0000000000037919 */ /* 0x000ea20000008800 */
[----:B------:R-:W-:Y:S01]  /*0c90*/  MOV R2, 0x400 ;  /* 0x0000040000027802 */ /* 0x000fe20000000f00 */
[----:B------:R-:W-:-:S03]  /*0ca0*/  UMOV UR4, 0xfffffff1 ;  /* 0xfffffff100047882 */ /* 0x000fc60000000000 */
[----:B--2---:R-:W-:Y:S02]  /*0cb0*/  LEA R4, R3, R2, 0x18 ;  /* 0x0000000203047211 */ /* 0x004fe400078ec0ff */
[----:B------:R-:W-:-:S03]  /*0cc0*/  CS2R R2, SRZ ;  /* 0x0000000000027805 */ /* 0x000fc6000001ff00 */
[----:B------:R-:W-:Y:S02]  /*0cd0*/  IMAD R5, R5, 0x3, R4 ;  /* 0x0000000305057824 */ /* 0x000fe400078e0204 */
[----:B------:R-:W-:-:S07]  /*0ce0*/  IMAD.MOV.U32 R4, RZ, RZ, RZ ;  /* 0x000000ffff047224 */ /* 0x000fce00078e00ff */
.L_x_62:
[----:B------:R-:W-:Y:S01]  /*0cf0*/  VIADD R8, R0, UR4 ;  /* 0x0000000400087c36 */ /* 0x000fe20008000000 */
[----:B------:R-:W-:Y:S01]  /*0d00*/  UIADD3 UR4, UPT, UPT, UR4, 0x1, URZ ;  /* 0x0000000104047890 */ /* 0x000fe2000fffe0ff */
[----:B------:R-:W-:Y:S02]  /*0d10*/  UMOV UR5, 0x822 ;  /* 0x0000082200057882 */ /* 0x000fe40000000000 */
[----:B------:R-:W-:Y:S01]  /*0d20*/  IMAD R8, R8, 0x8a, R5 ;  /* 0x0000008a08087824 */ /* 0x000fe200078e0205 */
[----:B------:R-:W-:-:S04]  /*0d30*/  UISETP.NE.AND UP1, UPT, UR4, 0x10, UPT ;  /* 0x000000100400788c */ /* 0x000fc8000bf25270 */
[----:B------:R-:W2:Y:S04]  /*0d40*/  LDS.U8 R10, [R8+0x816] ;  /* 0x00081600080a7984 */ /* 0x000ea80000000000 */
[----:B01--4-:R-:W0:Y:S04]  /*0d50*/  LDS.U8 R24, [R8+0x817] ;  /* 0x0008170008187984 */ /* 0x013e280000000000 */
[----:B------:R-:W1:Y:S04]  /*0d60*/  LDS.U8 R26, [R8+0x818] ;  /* 0x00081800081a7984 */ /* 0x000e680000000000 */
        /* <DEDUP_REMOVED lines=8> */
[----:B--2---:R-:W-:-:S03]  /*0df0*/  I2FP.F32.U32 R23, R10 ;  /* 0x0000000a00177245 */ /* 0x004fc60000201000 */
[----:B------:R-:W2:Y:S01]  /*0e00*/  LDS.U8 R16, [R8+0x822] ;  /* 0x0008220008107984 */ /* 0x000ea20000000000 */
[----:B0-----:R-:W-:Y:S01]  /*0e10*/  I2FP.F32.U32 R25, R24 ;  /* 0x0000001800197245 */ /* 0x001fe20000201000 */
[----:B------:R-:W-:Y:S02]  /*0e20*/  FADD R4, R23, R4 ;  /* 0x0000000417047221 */ /* 0x000fe40000000000 */
[----:B------:R-:W0:Y:S01]  /*0e30*/  LDS.U8 R15, [R8+0x821] ;  /* 0x00082100080f7984 */ /* 0x000e220000000000 */
[----:B-1----:R-:W-:Y:S01]  /*0e40*/  I2FP.F32.U32 R26, R26 ;  /* 0x0000001a001a7245 */ /* 0x002fe20000201000 */
[----:B------:R-:W-:Y:S02]  /*0e50*/  FADD R23, R25, R2 ;  /* 0x0000000219177221 */ /* 0x000fe40000000000 */
[----:B------:R-:W1:Y:S01]  /*0e60*/  LDS.U8 R11, [R8+0x825] ;  /* 0x00082500080b7984 */ /* 0x000e620000000000 */
[----:B---3--:R-:W-:Y:S01]  /*0e70*/  I2FP.F32.U32 R21, R21 ;  /* 0x0000001500157245 */ /* 0x008fe20000201000 */
[----:B------:R-:W-:-:S02]  /*0e80*/  FADD R26, R26, R3 ;  /* 0x000000031a1a7221 */ /* 0x000fc40000000000 */
[----:B------:R-:W3:Y:S01]  /*0e90*/  LDS.U8 R13, [R8+0x823] ;  /* 0x00082300080d7984 */ /* 0x000ee20000000000 */
[----:B----4-:R-:W-:Y:S01]  /*0ea0*/  I2FP.F32.U32 R22, R22 ;  /* 0x0000001600167245 */ /* 0x010fe20000201000 */
[----:B------:R-:W-:Y:S02]  /*0eb0*/  FADD R4, R4, R21 ;  /* 0x0000001504047221 */ /* 0x000fe40000000000 */
[----:B------:R-:W4:Y:S01]  /*0ec0*/  LDS.U8 R12, [R8+0x824] ;  /* 0x00082400080c7984 */ /* 0x000f220000000000 */
[----:B-----5:R-:W-:Y:S01]  /*0ed0*/  I2FP.F32.U32 R27, R14 ;  /* 0x0000000e001b7245 */ /* 0x020fe20000201000 */
[----:B------:R-:W-:Y:S02]  /*0ee0*/  FADD R23, R23, R22 ;  /* 0x0000001617177221 */ /* 0x000fe40000000000 */
        /* <DEDUP_REMOVED lines=11> */
[----:B------:R-:W-:-:S02]  /*0fa0*/  FADD R4, R4, R17 ;  /* 0x0000001104047221 */ /* 0x000fc40000000000 */
[----:B------:R-:W5:Y:S01]  /*0fb0*/  LDS.U8 R24, [R8+0x82a] ;  /* 0x00082a0008187984 */ /* 0x000f620000000000 */
[----:B------:R-:W-:Y:S01]  /*0fc0*/  I2FP.F32.U32 R9, R9 ;  /* 0x0000000900097245 */ /* 0x000fe20000201000 */
[----:B------:R-:W-:Y:S01]  /*0fd0*/  FADD R18, R21, R18 ;  /* 0x0000001215127221 */ /* 0x000fe20000000000 */
[----:B--2---:R-:W-:-:S03]  /*0fe0*/  I2FP.F32.U32 R19, R16 ;  /* 0x0000001000137245 */ /* 0x004fc60000201000 */
[----:B------:R-:W-:Y:S01]  /*0ff0*/  FADD R9, R14, R9 ;  /* 0x000000090e097221 */ /* 0x000fe20000000000 */
[----:B0-----:R-:W-:Y:S01]  /*1000*/  I2FP.F32.U32 R15, R15 ;  /* 0x0000000f000f7245 */ /* 0x001fe20000201000 */
[----:B------:R-:W-:Y:S01]  /*1010*/  FADD R4, R4, R19 ;  /* 0x0000001304047221 */ /* 0x000fe20000000000 */
[----:B-1----:R-:W-:-:S03]  /*1020*/  I2FP.F32.U32 R11, R11 ;  /* 0x0000000b000b7245 */ /* 0x002fc60000201000 */
        /* <DEDUP_REMOVED lines=15> */
[----:B------:R-:W-:-:S03]  /*1120*/  VIADD R9, R8, 0x822 ;  /* 0x0000082208097836 */ /* 0x000fc60000000000 */
[----:B------:R-:W-:-:S07]  /*1130*/  FADD R3, R11, R24 ;  /* 0x000000180b037221 */ /* 0x000fce0000000000 */
.L_x_61:
[----:B------:R-:W0:Y:S04]  /*1140*/  LDS.U8 R10, [R9+0x9] ;  /* 0x00000900090a7984 */ /* 0x000e280000000000 */
[----:B------:R-:W1:Y:S04]  /*1150*/  LDS.U8 R24, [R9+0xb] ;  /* 0x00000b0009187984 */ /* 0x000e680000000000 */
[----:B------:R-:W2:Y:S04]  /*1160*/  LDS.U8 R22, [R9+0xa] ;  /* 0x00000a0009167984 */ /* 0x000ea80000000000 */
[----:B------:R-:W3:Y:S04]  /*1170*/  LDS.U8 R21, [R8+UR5+0xd] ;  /* 0x00000d0508157984 */ /* 0x000ee80008000000 */
        /* <DEDUP_REMOVED lines=14> */
[----:B------:R-:W2:Y:S02]  /*1260*/  LDS.U8 R9, [R8+UR5+0x16] ;  /* 0x0000160508097984 */ /* 0x000ea40008000000 */
[----:B------:R-:W-:Y:S01]  /*1270*/  FADD R25, R25, R2 ;  /* 0x0000000219197221 */ /* 0x000fe20000000000 */
[----:B---3--:R-:W-:Y:S01]  /*1280*/  I2FP.F32.U32 R2, R21 ;  /* 0x0000001500027245 */ /* 0x008fe20000201000 */
[----:B------:R-:W3:Y:S01]  /*1290*/  LDS.U8 R11, [R8+UR5+0x17] ;  /* 0x00001705080b7984 */ /* 0x000ee20008000000 */
[----:B----4-:R-:W-:-:S03]  /*12a0*/  I2FP.F32.U32 R21, R16 ;  /* 0x0000001000157245 */ /* 0x010fc60000201000 */
[----:B------:R-:W4:Y:S01]  /*12b0*/  LDS.U8 R12, [R8+UR5+0x18] ;  /* 0x00001805080c7984 */ /* 0x000f220008000000 */
[----:B-----5:R-:W-:Y:S01]  /*12c0*/  I2FP.F32.U32 R26, R26 ;  /* 0x0000001a001a7245 */ /* 0x020fe20000201000 */
[----:B------:R-:W-:Y:S01]  /*12d0*/  FADD R21, R22, R21 ;  /* 0x0000001516157221 */ /* 0x000fe20000000000 */
[----:B------:R-:W-:Y:S01]  /*12e0*/  FADD R2, R25, R2 ;  /* 0x0000000219027221 */ /* 0x000fe20000000000 */
[----:B------:R-:W5:Y:S01]  /*12f0*/  LDS.U8 R4, [R8+UR5+0x19] ;  /* 0x0000190508047984 */ /* 0x000f620008000000 */
[----:B------:R-:W-:Y:S01]  /*1300*/  I2FP.F32.U32 R16, R19 ;  /* 0x0000001300107245 */ /* 0x000fe20000201000 */
[----:B------:R-:W-:Y:S02]  /*1310*/  FADD R23, R23, R26 ;  /* 0x0000001a17177221 */ /* 0x000fe40000000000 */
[----:B------:R-:W5:Y:S01]  /*1320*/  LDS.U8 R3, [R8+UR5+0x1b] ;  /* 0x00001b0508037984 */ /* 0x000f620008000000 */
[----:B------:R-:W-:Y:S01]  /*1330*/  I2FP.F32.U32 R20, R20 ;  /* 0x0000001400147245 */ /* 0x000fe20000201000 */
[----:B------:R-:W-:-:S02]  /*1340*/  FADD R16, R21, R16 ;  /* 0x0000001015107221 */ /* 0x000fc40000000000 */
[----:B------:R-:W5:Y:S01]  /*1350*/  LDS.U8 R10, [R8+UR5+0x1a] ;  /* 0x00001a05080a7984 */ /* 0x000f620008000000 */
[----:B------:R-:W-:Y:S01]  /*1360*/  I2FP.F32.U32 R27, R18 ;  /* 0x00000012001b7245 */ /* 0x000fe20000201000 */
[----:B------:R-:W-:Y:S01]  /*1370*/  FADD R20, R23, R20 ;  /* 0x0000001417147221 */ /* 0x000fe20000000000 */
[----:B------:R-:W-:-:S03]  /*1380*/  I2FP.F32.U32 R13, R13 ;  /* 0x0000000d000d7245 */ /* 0x000fc60000201000 */
[----:B------:R-:W-:Y:S01]  /*1390*/  FADD R27, R2, R27 ;  /* 0x0000001b021b7221 */ /* 0x000fe20000000000 */
[----:B------:R-:W-:Y:S01]  /*13a0*/  I2FP.F32.U32 R17, R17 ;  /* 0x0000001100117245 */ /* 0x000fe20000201000 */
[----:B------:R-:W-:Y:S01]  /*13b0*/  FADD R19, R16, R13 ;  /* 0x0000000d10137221 */ /* 0x000fe20000000000 */
[----:B------:R-:W5:Y:S01]  /*13c0*/  LDS.U8 R2, [R8+UR5+0x1c] ;  /* 0x00001c0508027984 */ /* 0x000f620008000000 */
[----:B0-----:R-:W-:Y:S02]  /*13d0*/  I2FP.F32.U32 R14, R14 ;  /* 0x0000000e000e7245 */ /* 0x001fe40000201000 */
[----:B------:R-:W-:Y:S01]  /*13e0*/  FADD R17, R20, R17 ;  /* 0x0000001114117221 */ /* 0x000fe20000000000 */
[----:B------:R-:W0:Y:S01]  /*13f0*/  LDS.U8 R13, [R8+UR5+0x1d] ;  /* 0x00001d05080d7984 */ /* 0x000e220008000000 */
[----:B-1----:R-:W-:Y:S01]  /*1400*/  I2FP.F32.U32 R18, R15 ;  /* 0x0000000f00127245 */ /* 0x002fe20000201000 */
[----:B------:R-:W-:Y:S02]  /*1410*/  FADD R20, R27, R14 ;  /* 0x0000000e1b147221 */ /* 0x000fe40000000000 */
[----:B------:R-:W1:Y:S01]  /*1420*/  LDS.U8 R15, [R8+UR5+0x1f] ;  /* 0x00001f05080f7984 */ /* 0x000e620008000000 */
[----:B--2---:R-:W-:Y:S01]  /*1430*/  I2FP.F32.U32 R21, R9 ;  /* 0x0000000900157245 */ /* 0x004fe20000201000 */
[----:B------:R-:W-:-:S02]  /*1440*/  FADD R23, R17, R18 ;  /* 0x0000001211177221 */ /* 0x000fc40000000000 */
[----:B------:R-:W2:Y:S01]  /*1450*/  LDS.U8 R14, [R8+UR5+0x1e] ;  /* 0x00001e05080e7984 */ /* 0x000ea20008000000 */
[----:B------:R-:W-:Y:S01]  /*1460*/  VIADD R9, R8, UR5 ;  /* 0x0000000508097c36 */ /* 0x000fe20008000000 */
[----:B---3--:R-:W-:Y:S01]  /*1470*/  I2FP.F32.U32 R24, R11 ;  /* 0x0000000b00187245 */ /* 0x008fe20000201000 */
[----:B------:R-:W-:Y:S01]  /*1480*/  FADD R22, R20, R21 ;  /* 0x0000001514167221 */ /* 0x000fe20000000000 */
[----:B------:R-:W3:Y:S01]  /*1490*/  LDS.U8 R16, [R8+UR5+0x20] ;  /* 0x0000200508107984 */ /* 0x000ee20008000000 */
[----:B----4-:R-:W-:Y:S02]  /*14a0*/  I2FP.F32.U32 R26, R12 ;  /* 0x0000000c001a7245 */ /* 0x010fe40000201000 */
[----:B------:R-:W-:Y:S01]  /*14b0*/  FADD R24, R19, R24 ;  /* 0x0000001813187221 */ /* 0x000fe20000000000 */
[----:B------:R-:W4:Y:S01]  /*14c0*/  LDS.U8 R17, [R8+UR5+0x21] ;  /* 0x0000210508117984 */ /* 0x000f220008000000 */
[----:B-----5:R-:W-:Y:S01]  /*14d0*/  I2FP.F32.U32 R25, R4 ;  /* 0x0000000400197245 */ /* 0x020fe20000201000 */
[----:B------:R-:W-:-:S02]  /*14e0*/  FADD R23, R23, R26 ;  /* 0x0000001a17177221 */ /* 0x000fc40000000000 */
[----:B------:R-:W5:Y:S01]  /*14f0*/  LDS.U8 R18, [R8+UR5+0x22] ;  /* 0x0000220508127984 */ /* 0x000f620008000000 */
[----:B------:R-:W-:Y:S01]  /*1500*/  I2FP.F32.U32 R26, R3 ;  /* 0x00000003001a7245 */ /* 0x000fe20000201000 */
[----:B------:R-:W-:Y:S02]  /*1510*/  FADD R25, R22, R25 ;  /* 0x0000001916197221 */ /* 0x000fe40000000000 */
[----:B------:R-:W5:Y:S01]  /*1520*/  LDS.U8 R11, [R8+UR5+0x23] ;  /* 0x00002305080b7984 */ /* 0x000f620008000000 */
[----:B------:R-:W-:Y:S01]  /*1530*/  UIADD3 UR5, UPT, UPT, UR5, 0x24, URZ ;  /* 0x0000002405057890 */ /* 0x000fe2000fffe0ff */
[----:B------:R-:W-:Y:S01]  /*1540*/  I2FP.F32.U32 R27, R10 ;  /* 0x0000000a001b7245 */ /* 0x000fe20000201000 */
[----:B------:R-:W-:Y:S01]  /*1550*/  FADD R26, R23, R26 ;  /* 0x0000001a171a7221 */ /* 0x000fe20000000000 */
[----:B------:R-:W5:Y:S01]  /*1560*/  LDS.U8 R12, [R9+0x24] ;  /* 0x00002400090c7984 */ /* 0x000f620000000000 */
[----:B------:R-:W-:Y:S02]  /*1570*/  UISETP.NE.AND UP0, UPT, UR5, 0x86a, UPT ;  /* 0x0000086a0500788c */ /* 0x000fe4000bf05270 */
[----:B------:R-:W-:Y:S01]  /*1580*/  FADD R24, R24, R27 ;  /* 0x0000001b18187221 */ /* 0x000fe20000000000 */
[----:B------:R-:W5:Y:S04]  /*1590*/  LDS.U8 R21, [R9+0x25] ;  /* 0x0000250009157984 */ /* 0x000f680000000000 */
[----:B------:R-:W5:Y:S01]  /*15a0*/  LDS.U8 R20, [R9+0x26] ;  /* 0x0000260009147984 */ /* 0x000f620000000000 */
[----:B------:R-:W-:-:S03]  /*15b0*/  I2FP.F32.U32 R2, R2 ;  /* 0x0000000200027245 */ /* 0x000fc60000201000 */
[----:B------:R-:W5:Y:S01]  /*15c0*/  LDS.U8 R19, [R9+0x27] ;  /* 0x0000270009137984 */ /* 0x000f620000000000 */
[----:B0-----:R-:W-:Y:S01]  /*15d0*/  I2FP.F32.U32 R13, R13 ;  /* 0x0000000d000d7245 */ /* 0x001fe20000201000 */
[----:B------:R-:W-:Y:S02]  /*15e0*/  FADD R25, R25, R2 ;  /* 0x0000000219197221 */ /* 0x000fe40000000000 */
[----:B------:R-:W0:Y:S01]  /*15f0*/  LDS.U8 R4, [R9+0x28] ;  /* 0x0000280009047984 */ /* 0x000e220000000000 */
[----:B-1----:R-:W-:Y:S01]  /*1600*/  I2FP.F32.U32 R2, R15 ;  /* 0x0000000f00027245 */ /* 0x002fe20000201000 */
[----:B------:R-:W-:Y:S02]  /*1610*/  FADD R24, R24, R13 ;  /* 0x0000000d18187221 */ /* 0x000fe40000000000 */
[----:B------:R-:W1:Y:S01]  /*1620*/  LDS.U8 R3, [R9+0x29] ;  /* 0x0000290009037984 */ /* 0x000e620000000000 */
[----:B--2---:R-:W-:Y:S01]  /*1630*/  I2FP.F32.U32 R27, R14 ;  /* 0x0000000e001b7245 */ /* 0x004fe20000201000 */
[----:B------:R-:W-:-:S02]  /*1640*/  FADD R25, R25, R2 ;  /* 0x0000000219197221 */ /* 0x000fc40000000000 */
[----:B------:R-:W2:Y:S01]  /*1650*/  LDS.U8 R10, [R9+0x2a] ;  /* 0x00002a00090a7984 */ /* 0x000ea20000000000 */
[----:B---3--:R-:W-:Y:S01]  /*1660*/  I2FP.F32.U32 R13, R16 ;  /* 0x00000010000d7245 */ /* 0x008fe20000201000 */
[----:B------:R-:W-:Y:S02]  /*1670*/  FADD R26, R26, R27 ;  /* 0x0000001b1a1a7221 */ /* 0x000fe40000000000 */
[----:B------:R-:W3:Y:S01]  /*1680*/  LDS.U8 R23, [R9+0x2b] ;  /* 0x00002b0009177984 */ /* 0x000ee20000000000 */
[----:B----4-:R-:W-:Y:S01]  /*1690*/  I2FP.F32.U32 R17, R17 ;  /* 0x0000001100117245 */ /* 0x010fe20000201000 */
[----:B------:R-:W-:Y:S02]  /*16a0*/  FADD R24, R24, R13 ;  /* 0x0000000d18187221 */ /* 0x000fe40000000000 */
[----:B------:R4:W3:Y:S01]  /*16b0*/  LDS.U8 R22, [R9+0x2c] ;  /* 0x00002c0009167984 */ /* 0x0008e20000000000 */
[----:B-----5:R-:W-:Y:S01]  /*16c0*/  I2FP.F32.U32 R18, R18 ;  /* 0x0000001200127245 */ /* 0x020fe20000201000 */
[----:B------:R-:W-:Y:S01]  /*16d0*/  FADD R17, R17, R26 ;  /* 0x0000001a11117221 */ /* 0x000fe20000000000 */
[----:B------:R-:W-:-:S03]  /*16e0*/  I2FP.F32.U32 R11, R11 ;  /* 0x0000000b000b7245 */ /* 0x000fc60000201000 */
[----:B------:R-:W-:Y:S01]  /*16f0*/  FADD R18, R18, R25 ;  /* 0x0000001912127221 */ /* 0x000fe20000000000 */
[----:B------:R-:W-:Y:S01]  /*1700*/  I2FP.F32.U32 R12, R12 ;  /* 0x0000000c000c7245 */ /* 0x000fe20000201000 */
[----:B------:R-:W-:Y:S01]  /*1710*/  FADD R11, R11, R24 ;  /* 0x000000180b0b7221 */ /* 0x000fe20000000000 */
[----:B----4-:R-:W-:Y:S02]  /*1720*/  IADD3 R9, PT, PT, R9, 0x24, RZ ;  /* 0x0000002409097810 */ /* 0x010fe40007ffe0ff */
        /* <DEDUP_REMOVED lines=14> */
[----:B------:R-:W-:-:S03]  /*1810*/  I2FP.F32.U32 R22, R22 ;  /* 0x0000001600167245 */ /* 0x000fc60000201000 */
[----:B------:R-:W-:Y:S02]  /*1820*/  FADD R2, R13, R10 ;  /* 0x0000000a0d027221 */ /* 0x000fe40000000000 */
[----:B------:R-:W-:Y:S01]  /*1830*/  FADD R3, R11, R22 ;  /* 0x000000160b037221 */ /* 0x000fe20000000000 */
[----:B------:R-:W-:Y:S06]  /*1840*/  BRA.U UP0, `(.L_x_61) ;  /* 0xfffffff9003c7547 */ /* 0x000fec000b83ffff */
[----:B------:R-:W-:Y:S05]  /*1850*/  BRA.U UP1, `(.L_x_62) ;  /* 0xfffffff501247547 */ /* 0x000fea000b83ffff */
[----:B------:R-:W0:Y:S01]  /*1860*/  LDCU UR4, c[0x0][0x390] ;  /* 0x00007200ff0477ac */ /* 0x000e220008000800 */
[----:B------:R-:W-:Y:S01]  /*1870*/  IMAD.MOV.U32 R9, RZ, RZ, 0x3a88642a ;  /* 0x3a88642aff097424 */ /* 0x000fe200078e00ff */
[----:B------:R-:W1:Y:S01]  /*1880*/  FCHK P0, R4, 961 ;  /* 0x4470400004007902 */ /* 0x000e620000000000 */
[----:B------:R-:W-:Y:S01]  /*1890*/  IMAD.MOV.U32 R5, RZ, RZ, 0x44704000 ;  /* 0x44704000ff057424 */ /* 0x000fe200078e00ff */
[----:B------:R-:W-:Y:S03]  /*18a0*/  BSSY.RECONVERGENT B0, `(.L_x_63) ;  /* 0x000000b000007945 */ /* 0x000fe60003800200 */
[----:B------:R-:W-:-:S04]  /*18b0*/  FFMA R0, R9, -R5, 1 ;  /* 0x3f80000009007423 */ /* 0x000fc80000000805 */
[----:B------:R-:W-:-:S04]  /*18c0*/  FFMA R9, R0, R9, 0.0010405827779322862625 ;  /* 0x3a88642a00097423 */ /* 0x000fc80000000009 */
[----:B------:R-:W-:Y:S01]  /*18d0*/  FFMA R0, R4, R9, RZ ;  /* 0x0000000904007223 */ /* 0x000fe200000000ff */
[----:B0-----:R-:W-:-:S03]  /*18e0*/  IMAD R7, R6, UR4, R7 ;  /* 0x0000000406077c24 */ /* 0x001fc6000f8e0207 */
[----:B------:R-:W-:Y:S01]  /*18f0*/  FFMA R6, R0, -961, R4 ;  /* 0xc470400000067823 */ /* 0x000fe20000000004 */
[----:B------:R-:W-:-:S03]  /*1900*/  IMAD R7, R7, 0x3, RZ ;  /* 0x0000000307077824 */ /* 0x000fc600078e02ff */
[----:B------:R-:W-:Y:S01]  /*1910*/  FFMA R0, R9, R6, R0 ;  /* 0x0000000609007223 */ /* 0x000fe20000000000 */
[----:B-1----:R-:W-:Y:S06]  /*1920*/  @!P0 BRA `(.L_x_64) ;  /* 0x0000000000088947 */ /* 0x002fec0003800000 */
[----:B------:R-:W-:-:S07]  /*1930*/  MOV R8, 0x1950 ;  /* 0x0000195000087802 */ /* 0x000fce0000000f00 */
[----:B------:R-:W-:Y:S05]  /*1940*/  CALL.REL.NOINC `($__internal_2_$__cuda_sm3x_div_rn_noftz_f32_slowpath) ;  /* 0x0000000000987944 */ /* 0x000fea0003c00000 */
.L_x_64:
[----:B------:R-:W-:Y:S05]  /*1950*/  BSYNC.RECONVERGENT B0 ;  /* 0x0000000000007941 */ /* 0x000fea0003800200 */
.L_x_63:
[----:B------:R-:W0:Y:S01]  /*1960*/  LDCU.64 UR4, c[0x0][0x388] ;  /* 0x00007100ff0477ac */ /* 0x000e220008000a00 */
[----:B------:R-:W1:Y:S01]  /*1970*/  F2I.U32.TRUNC.NTZ R9, R0 ;  /* 0x0000000000097305 */ /* 0x000e62000020f000 */
[----:B------:R-:W-:Y:S01]  /*1980*/  IMAD.MOV.U32 R4, RZ, RZ, 0x3a88642a ;  /* 0x3a88642aff047424 */ /* 0x000fe200078e00ff */
[----:B------:R-:W-:Y:S03]  /*1990*/  BSSY.RECONVERGENT B0, `(.L_x_65) ;  /* 0x000000f000007945 */ /* 0x000fe60003800200 */
[----:B------:R-:W-:-:S04]  /*19a0*/  FFMA R11, R4, -R5, 1 ;  /* 0x3f800000040b7423 */ /* 0x000fc80000000805 */
[----:B------:R-:W-:-:S04]  /*19b0*/  FFMA R8, R11, R4, 0.0010405827779322862625 ;  /* 0x3a88642a0b087423 */ /* 0x000fc80000000004 */
[----:B------:R-:W-:Y:S01]  /*19c0*/  FFMA R11, R2, R8, RZ ;  /* 0x00000008020b7223 */ /* 0x000fe200000000ff */
[----:B0-----:R-:W-:-:S03]  /*19d0*/  IADD3 R6, P0, PT, R7, UR4, RZ ;  /* 0x0000000407067c10 */ /* 0x001fc6000ff1e0ff */
[----:B------:R-:W-:Y:S01]  /*19e0*/  FFMA R4, R11, -961, R2 ;  /* 0xc47040000b047823 */ /* 0x000fe20000000002 */
[----:B------:R-:W-:-:S03]  /*19f0*/  LEA.HI.X.SX32 R7, R7, UR5, 0x1, P0 ;  /* 0x0000000507077c11 */ /* 0x000fc600080f0eff */
[----:B------:R-:W-:Y:S02]  /*1a00*/  FFMA R4, R8, R4, R11 ;  /* 0x0000000408047223 */ /* 0x000fe4000000000b */
[----:B-1----:R0:W-:Y:S03]  /*1a10*/  STG.E.U8 desc[UR6][R6.64], R9 ;  /* 0x0000000906007986 */ /* 0x0021e6000c101106 */
[----:B------:R-:W1:Y:S02]  /*1a20*/  FCHK P0, R2, 961 ;  /* 0x4470400002007902 */ /* 0x000e640000000000 */
[----:B01----:R-:W-:Y:S05]  /*1a30*/  @!P0 BRA `(.L_x_66) ;  /* 0x0000000000108947 */ /* 0x003fea0003800000 */
[----:B------:R-:W-:Y:S01]  /*1a40*/  IMAD.MOV.U32 R4, RZ, RZ, R2 ;  /* 0x000000ffff047224 */ /* 0x000fe200078e0002 */
[----:B------:R-:W-:-:S07]  /*1a50*/  MOV R8, 0x1a70 ;  /* 0x00001a7000087802 */ /* 0x000fce0000000f00 */
[----:B------:R-:W-:Y:S05]  /*1a60*/  CALL.REL.NOINC `($__internal_2_$__cuda_sm3x_div_rn_noftz_f32_slowpath) ;  /* 0x0000000000507944 */ /* 0x000fea0003c00000 */
[----:B------:R-:W-:-:S07]  /*1a70*/  IMAD.MOV.U32 R4, RZ, RZ, R0 ;  /* 0x000000ffff047224 */ /* 0x000fce00078e0000 */
.L_x_66:
[----:B------:R-:W-:Y:S05]  /*1a80*/  BSYNC.RECONVERGENT B0 ;  /* 0x0000000000007941 */ /* 0x000fea0003800200 */
.L_x_65:
[----:B------:R-:W0:Y:S01]  /*1a90*/  F2I.U32.TRUNC.NTZ R9, R4 ;  /* 0x0000000400097305 */ /* 0x000e22000020f000 */
[----:B------:R-:W-:Y:S01]  /*1aa0*/  IMAD.MOV.U32 R0, RZ, RZ, 0x3a88642a ;  /* 0x3a88642aff007424 */ /* 0x000fe200078e00ff */
[----:B------:R-:W-:Y:S03]  /*1ab0*/  BSSY.RECONVERGENT B0, `(.L_x_67) ;  /* 0x000000c000007945 */ /* 0x000fe60003800200 */
[----:B------:R-:W-:-:S03]  /*1ac0*/  FFMA R11, R0, -R5, 1 ;  /* 0x3f800000000b7423 */ /* 0x000fc60000000805 */
[----:B------:R-:W1:Y:S01]  /*1ad0*/  FCHK P0, R3, 961 ;  /* 0x4470400003007902 */ /* 0x000e620000000000 */
[----:B------:R-:W-:-:S04]  /*1ae0*/  FFMA R13, R11, R0, 0.0010405827779322862625 ;  /* 0x3a88642a0b0d7423 */ /* 0x000fc80000000000 */
[----:B------:R-:W-:Y:S01]  /*1af0*/  FFMA R0, R3, R13, RZ ;  /* 0x0000000d03007223 */ /* 0x000fe200000000ff */
[----:B0-----:R0:W-:Y:S03]  /*1b00*/  STG.E.U8 desc[UR6][R6.64+0x1], R9 ;  /* 0x0000010906007986 */ /* 0x0011e6000c101106 */
[----:B------:R-:W-:-:S04]  /*1b10*/  FFMA R11, R0, -961, R3 ;  /* 0xc4704000000b7823 */ /* 0x000fc80000000003 */
[----:B------:R-:W-:Y:S01]  /*1b20*/  FFMA R0, R13, R11, R0 ;  /* 0x0000000b0d007223 */ /* 0x000fe20000000000 */
[----:B-1----:R-:W-:Y:S06]  /*1b30*/  @!P0 BRA `(.L_x_68) ;  /* 0x00000000000c8947 */ /* 0x002fec0003800000 */
[----:B------:R-:W-:Y:S01]  /*1b40*/  IMAD.MOV.U32 R4, RZ, RZ, R3 ;  /* 0x000000ffff047224 */ /* 0x000fe200078e0003 */
[----:B------:R-:W-:-:S07]  /*1b50*/  MOV R8, 0x1b70 ;  /* 0x00001b7000087802 */ /* 0x000fce0000000f00 */
[----:B0-----:R-:W-:Y:S05]  /*1b60*/  CALL.REL.NOINC `($__internal_2_$__cuda_sm3x_div_rn_noftz_f32_slowpath) ;  /* 0x0000000000107944 */ /* 0x001fea0003c00000 */
.L_x_68:
[----:B------:R-:W-:Y:S05]  /*1b70*/  BSYNC.RECONVERGENT B0 ;  /* 0x0000000000007941 */ /* 0x000fea0003800200 */
.L_x_67:
[----:B------:R-:W1:Y:S02]  /*1b80*/  F2I.U32.TRUNC.NTZ R3, R0 ;  /* 0x0000000000037305 */ /* 0x000e64000020f000 */
[----:B-1----:R-:W-:Y:S01]  /*1b90*/  STG.E.U8 desc[UR6][R6.64+0x2], R3 ;  /* 0x0000020306007986 */ /* 0x002fe2000c101106 */
[----:B------:R-:W-:Y:S05]  /*1ba0*/  EXIT ;  /* 0x000000000000794d */ /* 0x000fea0003800000 */
        .weak           $__internal_2_$__cuda_sm3x_div_rn_noftz_f32_slowpath
        .type           $__internal_2_$__cuda_sm3x_div_rn_noftz_f32_slowpath,@function
        .size           $__internal_2_$__cuda_sm3x_div_rn_noftz_f32_slowpath,(.L_x_104 - $__internal_2_$__cuda_sm3x_div_rn_noftz_f32_slowpath)
$__internal_2_$__cuda_sm3x_div_rn_noftz_f32_slowpath:
[----:B------:R-:W-:Y:S01]  /*1bb0*/  SHF.R.U32.HI R10, RZ, 0x17, R5 ;  /* 0x00000017ff0a7819 */ /* 0x000fe20000011605 */
[----:B------:R-:W-:Y:S01]  /*1bc0*/  BSSY.RECONVERGENT B1, `(.L_x_69) ;  /* 0x0000064000017945 */ /* 0x000fe20003800200 */
[----:B------:R-:W-:Y:S01]  /*1bd0*/  SHF.R.U32.HI R0, RZ, 0x17, R4 ;  /* 0x00000017ff007819 */ /* 0x000fe20000011604 */
[----:B------:R-:W-:Y:S01]  /*1be0*/  IMAD.MOV.U32 R11, RZ, RZ, 0x44704000 ;  /* 0x44704000ff0b7424 */ /* 0x000fe200078e00ff */
[----:B------:R-:W-:Y:S02]  /*1bf0*/  LOP3.LUT R10, R10, 0xff, RZ, 0xc0, !PT ;  /* 0x000000ff0a0a7812 */ /* 0x000fe400078ec0ff */
[----:B------:R-:W-:-:S03]  /*1c00*/  LOP3.LUT R14, R0, 0xff, RZ, 0xc0, !PT ;  /* 0x000000ff000e7812 */ /* 0x000fc600078ec0ff */
[----:B------:R-:W-:Y:S01]  /*1c10*/  VIADD R12, R10, 0xffffffff ;  /* 0xffffffff0a0c7836 */ /* 0x000fe20000000000 */
[----:B------:R-:W-:-:S04]  /*1c20*/  IADD3 R13, PT, PT, R14, -0x1, RZ ;  /* 0xffffffff0e0d7810 */ /* 0x000fc80007ffe0ff */
[----:B------:R-:W-:-:S04]  /*1c30*/  ISETP.GT.U32.AND P0, PT, R12, 0xfd, PT ;  /* 0x000000fd0c00780c */ /* 0x000fc80003f04070 */
[----:B------:R-:W-:-:S13]  /*1c40*/  ISETP.GT.U32.OR P0, PT, R13, 0xfd, P0 ;  /* 0x000000fd0d00780c */ /* 0x000fda0000704470 */
[----:B------:R-:W-:Y:S01]  /*1c50*/  @!P0 IMAD.MOV.U32 R9, RZ, RZ, RZ ;  /* 0x000000ffff098224 */ /* 0x000fe200078e00ff */
[----:B------:R-:W-:Y:S06]  /*1c60*/  @!P0 BRA `(.L_x_70) ;  /* 0x0000000000608947 */ /* 0x000fec0003800000 */
[----:B------:R-:W-:Y:S01]  /*1c70*/  IMAD.MOV.U32 R0, RZ, RZ, 0x44704000 ;  /* 0x44704000ff007424 */ /* 0x000fe200078e00ff */
[----:B------:R-:W-:-:S04]  /*1c80*/  FSETP.GTU.FTZ.AND P0, PT, |R4|, +INF , PT ;  /* 0x7f8000000400780b */ /* 0x000fc80003f1c200 */
[----:B------:R-:W-:-:S04]  /*1c90*/  FSETP.GTU.FTZ.AND P1, PT, |R0|, +INF , PT ;  /* 0x7f8000000000780b */ /* 0x000fc80003f3c200 */
[----:B------:R-:W-:-:S13]  /*1ca0*/  PLOP3.LUT P0, PT, P0, P1, PT, 0xf8, 0x8f ;  /* 0x00000000008f781c */ /* 0x000fda0000703f70 */
[----:B------:R-:W-:Y:S05]  /*1cb0*/  @P0 BRA `(.L_x_71) ;  /* 0x00000004004c0947 */ /* 0x000fea0003800000 */
[----:B------:R-:W-:-:S13]  /*1cc0*/  LOP3.LUT P0, RZ, R11, 0x7fffffff, R4, 0xc8, !PT ;  /* 0x7fffffff0bff7812 */ /* 0x000fda000780c804 */
[----:B------:R-:W-:Y:S05]  /*1cd0*/  @!P0 BRA `(.L_x_72) ;  /* 0x00000004003c8947 */ /* 0x000fea0003800000 */
[----:B------:R-:W-:Y:S02]  /*1ce0*/  FSETP.NEU.FTZ.AND P2, PT, |R4|, +INF , PT ;  /* 0x7f8000000400780b */ /* 0x000fe40003f5d200 */
        /* <DEDUP_REMOVED lines=16> */
.L_x_70:
[----:B------:R-:W-:Y:S01]  /*1df0*/  LEA R0, R10, 0xc0800000, 0x17 ;  /* 0xc08000000a007811 */ /* 0x000fe200078eb8ff */
[----:B------:R-:W-:Y:S04]  /*1e00*/  BSSY.RECONVERGENT B2, `(.L_x_75) ;  /* 0x0000036000027945 */ /* 0x000fe80003800200 */
[----:B------:R-:W-:Y:S02]  /*1e10*/  IMAD.IADD R12, R11, 0x1, -R0 ;  /* 0x000000010b0c7824 */ /* 0x000fe400078e0a00 */
[----:B------:R-:W-:Y:S02]  /*1e20*/  VIADD R11, R14, 0xffffff81 ;  /* 0xffffff810e0b7836 */ /* 0x000fe40000000000 */
[----:B------:R-:W0:Y:S01]  /*1e30*/  MUFU.RCP R13, R12 ;  /* 0x0000000c000d7308 */ /* 0x000e220000001000 */
[----:B------:R-:W-:Y:S01]  /*1e40*/  FADD.FTZ R15, -R12, -RZ ;  /* 0x800000ff0c0f7221 */ /* 0x000fe20000010100 */
        /* <DEDUP_REMOVED lines=23> */
[CCC-:B------:R-:W-:Y:S01]  /*1fc0*/  FFMA.RZ R4, R17.reuse, R15.reuse, R14.reuse ;  /* 0x0000000f11047223 */ /* 0x1c0fe2000000c00e */
[C---:B------:R-:W-:Y:S02]  /*1fd0*/  VIADD R11, R12.reuse, 0x20 ;  /* 0x000000200c0b7836 */ /* 0x040fe40000000000 */
[CCC-:B------:R-:W-:Y:S01]  /*1fe0*/  FFMA.RM R9, R17.reuse, R15.reuse, R14.reuse ;  /* 0x0000000f11097223 */ /* 0x1c0fe2000000400e */
[----:B------:R-:W-:Y:S02]  /*1ff0*/  ISETP.NE.AND P2, PT, R12, RZ, PT ;  /* 0x000000ff0c00720c */ /* 0x000fe40003f45270 */
[----:B------:R-:W-:Y:S01]  /*2000*/  LOP3.LUT R10, R4, 0x7fffff, RZ, 0xc0, !PT ;  /* 0x007fffff040a7812 */ /* 0x000fe200078ec0ff */
[----:B------:R-:W-:Y:S01]  /*2010*/  FFMA.RP R4, R17, R15, R14 ;  /* 0x0000000f11047223 */ /* 0x000fe2000000800e */
[----:B------:R-:W-:Y:S01]  /*2020*/  ISETP.NE.AND P1, PT, R12, RZ, PT ;  /* 0x000000ff0c00720c */ /* 0x000fe20003f25270 */
[----:B------:R-:W-:Y:S01]  /*2030*/  IMAD.MOV R12, RZ, RZ, -R12 ;  /* 0x000000ffff0c7224 */ /* 0x000fe200078e0a0c */
[----:B------:R-:W-:-:S02]  /*2040*/  LOP3.LUT R10, R10, 0x800000, RZ, 0xfc, !PT ;  /* 0x008000000a0a7812 */ /* 0x000fc400078efcff */
[----:B------:R-:W-:Y:S02]  /*2050*/  FSETP.NEU.FTZ.AND P0, PT, R4, R9, PT ;  /* 0x000000090400720b */ /* 0x000fe40003f1d000 */
[----:B------:R-:W-:Y:S02]  /*2060*/  SHF.L.U32 R11, R10, R11, RZ ;  /* 0x0000000b0a0b7219 */ /* 0x000fe400000006ff */
[----:B------:R-:W-:Y:S02]  /*2070*/  SEL R9, R12, RZ, P2 ;  /* 0x000000ff0c097207 */ /* 0x000fe40001000000 */
[----:B------:R-:W-:Y:S02]  /*2080*/  ISETP.NE.AND P1, PT, R11, RZ, P1 ;  /* 0x000000ff0b00720c */ /* 0x000fe40000f25270 */
[----:B------:R-:W-:Y:S02]  /*2090*/  SHF.R.U32.HI R9, RZ, R9, R10 ;  /* 0x00000009ff097219 */ /* 0x000fe4000001160a */
[----:B------:R-:W-:-:S02]  /*20a0*/  PLOP3.LUT P0, PT, P0, P1, PT, 0xf8, 0x8f ;  /* 0x00000000008f781c */ /* 0x000fc40000703f70 */
[----:B------:R-:W-:Y:S02]  /*20b0*/  SHF.R.U32.HI R11, RZ, 0x1, R9 ;  /* 0x00000001ff0b7819 */ /* 0x000fe40000011609 */
[----:B------:R-:W-:-:S04]  /*20c0*/  SEL R4, RZ, 0x1, !P0 ;  /* 0x00000001ff047807 */ /* 0x000fc80004000000 */
[----:B------:R-:W-:-:S04]  /*20d0*/  LOP3.LUT R4, R4, 0x1, R11, 0xf8, !PT ;  /* 0x0000000104047812 */ /* 0x000fc800078ef80b */
[----:B------:R-:W-:-:S05]  /*20e0*/  LOP3.LUT R4, R4, R9, RZ, 0xc0, !PT ;  /* 0x0000000904047212 */ /* 0x000fca00078ec0ff */
[----:B------:R-:W-:-:S05]  /*20f0*/  IMAD.IADD R11, R11, 0x1, R4 ;  /* 0x000000010b0b7824 */ /* 0x000fca00078e0204 */
[----:B------:R-:W-:Y:S01]  /*2100*/  LOP3.LUT R0, R11, R0, RZ, 0xfc, !PT ;  /* 0x000000000b007212 */ /* 0x000fe200078efcff */
[----:B------:R-:W-:Y:S06]  /*2110*/  BRA `(.L_x_78) ;  /* 0x0000000000107947 */ /* 0x000fec0003800000 */
.L_x_77:
[----:B------:R-:W-:-:S04]  /*2120*/  LOP3.LUT R0, R0, 0x80000000, RZ, 0xc0, !PT ;  /* 0x8000000000007812 */ /* 0x000fc800078ec0ff */
[----:B------:R-:W-:Y:S01]  /*2130*/  LOP3.LUT R0, R0, 0x7f800000, RZ, 0xfc, !PT ;  /* 0x7f80000000007812 */ /* 0x000fe200078efcff */
[----:B------:R-:W-:Y:S06]  /*2140*/  BRA `(.L_x_78) ;  /* 0x0000000000047947 */ /* 0x000fec0003800000 */
.L_x_76:
[----:B------:R-:W-:-:S07]  /*2150*/  IMAD R0, R9, 0x800000, R0 ;  /* 0x0080000009007824 */ /* 0x000fce00078e0200 */
.L_x_78:
[----:B------:R-:W-:Y:S05]  /*2160*/  BSYNC.RECONVERGENT B2 ;  /* 0x0000000000027941 */ /* 0x000fea0003800200 */
.L_x_75:
[----:B------:R-:W-:Y:S05]  /*2170*/  BRA `(.L_x_79) ;  /* 0x0000000000207947 */ /* 0x000fea0003800000 */
.L_x_74:
[----:B------:R-:W-:-:S04]  /*2180*/  LOP3.LUT R0, R11, 0x80000000, R4, 0x48, !PT ;  /* 0x800000000b007812 */ /* 0x000fc800078e4804 */
[----:B------:R-:W-:Y:S01]  /*2190*/  LOP3.LUT R0, R0, 0x7f800000, RZ, 0xfc, !PT ;  /* 0x7f80000000007812 */ /* 0x000fe200078efcff */
[----:B------:R-:W-:Y:S06]  /*21a0*/  BRA `(.L_x_79) ;  /* 0x0000000000147947 */ /* 0x000fec0003800000 */
.L_x_73:
[----:B------:R-:W-:Y:S01]  /*21b0*/  LOP3.LUT R0, R11, 0x80000000, R4, 0x48, !PT ;  /* 0x800000000b007812 */ /* 0x000fe200078e4804 */
[----:B------:R-:W-:Y:S06]  /*21c0*/  BRA `(.L_x_79) ;  /* 0x00000000000c7947 */ /* 0x000fec0003800000 */
.L_x_72:
[----:B------:R-:W0:Y:S01]  /*21d0*/  MUFU.RSQ R0, -QNAN ;  /* 0xffc0000000007908 */ /* 0x000e220000001400 */
[----:B------:R-:W-:Y:S05]  /*21e0*/  BRA `(.L_x_79) ;  /* 0x0000000000047947 */ /* 0x000fea0003800000 */
.L_x_71:
[----:B------:R-:W-:-:S07]  /*21f0*/  FADD.FTZ R0, R4, R0 ;  /* 0x0000000004007221 */ /* 0x000fce0000010000 */
.L_x_79:
[----:B------:R-:W-:Y:S05]  /*2200*/  BSYNC.RECONVERGENT B1 ;  /* 0x0000000000017941 */ /* 0x000fea0003800200 */
.L_x_69:
[----:B------:R-:W-:-:S04]  /*2210*/  IMAD.MOV.U32 R9, RZ, RZ, 0x0 ;  /* 0x00000000ff097424 */ /* 0x000fc800078e00ff */
[----:B0-----:R-:W-:Y:S05]  /*2220*/  RET.REL.NODEC R8 `(_Z14blur_shared_31PhS_iii) ;  /* 0xffffffdc08747950 */ /* 0x001fea0003c3ffff */
.L_x_80:
        /* <DEDUP_REMOVED lines=13> */
.L_x_104:


//--------------------- .text._Z13blur_naive_31PhS_iii --------------------------
	.section	.text._Z13blur_naive_31PhS_iii,"ax",@progbits
	.align	128
        .global         _Z13blur_naive_31PhS_iii
        .type           _Z13blur_naive_31PhS_iii,@function
        .size           _Z13blur_naive_31PhS_iii,(.L_x_105 - _Z13blur_naive_31PhS_iii)
        .other          _Z13blur_naive_31PhS_iii,@"STO_CUDA_ENTRY STV_DEFAULT"
_Z13blur_naive_31PhS_iii:
.text._Z13blur_naive_31PhS_iii:
        /* <DEDUP_REMOVED lines=13> */
[C---:B------:R-:W-:Y:S01]  /*00d0*/  VIADD R6, R5.reuse, 0xfffffff2 ;  /* 0xfffffff205067836 */ /* 0x040fe20000000000 */
[----:B------:R-:W-:Y:S01]  /*00e0*/  CS2R R2, SRZ ;  /* 0x0000000000027805 */ /* 0x000fe2000001ff00 */
[C---:B------:R-:W-:Y:S01]  /*00f0*/  VIADD R7, R5.reuse, 0xfffffff1 ;  /* 0xfffffff105077836 */ /* 0x040fe20000000000 */
[----:B------:R-:W0:Y:S01]  /*0100*/  LDCU.64 UR6, c[0x0][0x358] ;  /* 0x00006b00ff0677ac */ /* 0x000e220008000a00 */
[C---:B------:R-:W-:Y:S02]  /*0110*/  VIADD R8, R5.reuse, 0xfffffff4 ;  /* 0xfffffff405087836 */ /* 0x040fe40000000000 */
[----:B------:R-:W-:Y:S01]  /*0120*/  VIADD R9, R5, 0xfffffff3 ;  /* 0xfffffff305097836 */ /* 0x000fe20000000000 */
[----:B------:R-:W-:Y:S01]  /*0130*/  UMOV UR5, 0xfffffff1 ;  /* 0xfffffff100057882 */ /* 0x000fe20000000000 */
[----:B------:R-:W-:Y:S02]  /*0140*/  IMAD.MOV.U32 R0, RZ, RZ, RZ ;  /* 0x000000ffff007224 */ /* 0x000fe400078e00ff */
[----:B------:R-:W-:-:S07]  /*0150*/  IMAD.MOV.U32 R10, RZ, RZ, RZ ;  /* 0x000000ffff0a7224 */ /* 0x000fce00078e00ff */
.L_x_83:
[----:B------:R-:W1:Y:S01]  /*0160*/  LDCU.64 UR8, c[0x0][0x390] ;  /* 0x00007200ff0877ac */ /* 0x000e620008000a00 */
[----:B------:R-:W2:Y:S01]  /*0170*/  LDC R11, c[0x0][0x398] ;  /* 0x0000e600ff0b7b82 */ /* 0x000ea20000000800 */
[----:B------:R-:W-:Y:S01]  /*0180*/  VIADD R12, R4, UR5 ;  /* 0x00000005040c7c36 */ /* 0x000fe20008000000 */
[----:B------:R-:W3:Y:S01]  /*0190*/  LDCU UR4, c[0x0][0x398] ;  /* 0x00007300ff0477ac */ /* 0x000ee20008000800 */
[----:B------:R-:W-:Y:S01]  /*01a0*/  IMAD.MOV.U32 R18, RZ, RZ, R7 ;  /* 0x000000ffff127224 */ /* 0x000fe200078e0007 */
[----:B------:R-:W-:Y:S01]  /*01b0*/  UIADD3 UR5, UPT, UPT, UR5, 0x1, URZ ;  /* 0x0000000105057890 */ /* 0x000fe2000fffe0ff */
[----:B------:R-:W4:Y:S03]  /*01c0*/  LDCU UR10, c[0x0][0x390] ;  /* 0x00007200ff0a77ac */ /* 0x000f260008000800 */
[----:B------:R-:W-:Y:S01]  /*01d0*/  UISETP.NE.AND UP1, UPT, UR5, 0x10, UPT ;  /* 0x000000100500788c */ /* 0x000fe2000bf25270 */
[C---:B-1----:R-:W-:Y:S01]  /*01e0*/  ISETP.GE.AND P0, PT, R12.reuse, UR9, PT ;  /* 0x000000090c007c0c */ /* 0x042fe2000bf06270 */
[----:B------:R-:W-:-:S02]  /*01f0*/  IMAD R20, R12, UR8, R6 ;  /* 0x000000080c147c24 */ /* 0x000fc4000f8e0206 */
[C---:B------:R-:W-:Y:S01]  /*0200*/  IMAD R22, R12.reuse, UR8, R8 ;  /* 0x000000080c167c24 */ /* 0x040fe2000f8e0208 */
[C---:B------:R-:W-:Y:S01]  /*0210*/  ISETP.GT.AND P0, PT, R12.reuse, -0x1, !P0 ;  /* 0xffffffff0c00780c */ /* 0x040fe20004704270 */
[C---:B------:R-:W-:Y:S02]  /*0220*/  IMAD R24, R12.reuse, UR8, R9 ;  /* 0x000000080c187c24 */ /* 0x040fe4000f8e0209 */
[----:B------:R-:W-:Y:S02]  /*0230*/  IMAD R12, R12, UR8, R7 ;  /* 0x000000080c0c7c24 */ /* 0x000fe4000f8e0207 */
[----:B---3--:R-:W-:Y:S02]  /*0240*/  IMAD R20, R20, UR4, RZ ;  /* 0x0000000414147c24 */ /* 0x008fe4000f8e02ff */
[----:B------:R-:W-:Y:S02]  /*0250*/  IMAD R22, R22, UR4, RZ ;  /* 0x0000000416167c24 */ /* 0x000fe4000f8e02ff */
[----:B------:R-:W-:-:S02]  /*0260*/  IMAD R24, R24, UR4, RZ ;  /* 0x0000000418187c24 */ /* 0x000fc4000f8e02ff */
[----:B------:R-:W-:Y:S01]  /*0270*/  IMAD R26, R12, UR4, RZ ;  /* 0x000000040c1a7c24 */ /* 0x000fe2000f8e02ff */
[----:B----4-:R-:W-:-:S06]  /*0280*/  UMOV UR4, 0xffffffee ;  /* 0xffffffee00047882 */ /* 0x010fcc0000000000 */
.L_x_82:
[C---:B------:R-:W-:Y:S01]  /*0290*/  VIADD R12, R18.reuse, 0x1 ;  /* 0x00000001120c7836 */ /* 0x040fe20000000000 */
[----:B------:R-:W-:-:S04]  /*02a0*/  ISETP.GE.AND P1, PT, R18, UR10, PT ;  /* 0x0000000a12007c0c */ /* 0x000fc8000bf26270 */
[----:B------:R-:W-:Y:S02]  /*02b0*/  ISETP.GE.AND P2, PT, R12, UR10, PT ;  /* 0x0000000a0c007c0c */ /* 0x000fe4000bf46270 */
[----:B------:R-:W-:Y:S02]  /*02c0*/  ISETP.GT.AND P1, PT, R18, -0x1, !P1 ;  /* 0xffffffff1200780c */ /* 0x000fe40004f24270 */
[----:B------:R-:W-:Y:S02]  /*02d0*/  ISETP.GT.AND P2, PT, R12, -0x1, !P2 ;  /* 0xffffffff0c00780c */ /* 0x000fe40005744270 */
[----:B------:R-:W-:Y:S02]  /*02e0*/  IADD3 R12, PT, PT, R18, 0x2, RZ ;  /* 0x00000002120c7810 */ /* 0x000fe40007ffe0ff */
[----:B------:R-:W-:Y:S02]  /*02f0*/  PLOP3.LUT P1, PT, P1, P0, PT, 0x80, 0x8 ;  /* 0x000000000008781c */ /* 0x000fe40000f21070 */
[----:B------:R-:W-:-:S02]  /*0300*/  ISETP.GE.AND P3, PT, R12, UR10, PT ;  /* 0x0000000a0c007c0c */ /* 0x000fc4000bf66270 */
[----:B------:R-:W-:Y:S02]  /*0310*/  PLOP3.LUT P2, PT, P2, P0, PT, 0x80, 0x8 ;  /* 0x000000000008781c */ /* 0x000fe40001741070 */
[----:B------:R-:W-:-:S04]  /*0320*/  ISETP.GT.AND P3, PT, R12, -0x1, !P3 ;  /* 0xffffffff0c00780c */ /* 0x000fc80005f64270 */
[----:B------:R-:W-:-:S03]  /*0330*/  PLOP3.LUT P3, PT, P3, P0, PT, 0x80, 0x8 ;  /* 0x000000000008781c */ /* 0x000fc60001f61070 */
[----:B------:R-:W1:Y:S08]  /*0340*/  @P1 LDC.64 R12, c[0x0][0x380] ;  /* 0x0000e000ff0c1b82 */ /* 0x000e700000000a00 */
[----:B------:R-:W3:Y:S08]  /*0350*/  @P2 LDC.64 R16, c[0x0][0x380] ;  /* 0x0000e000ff102b82 */ /* 0x000ef00000000a00 */
[----:B------:R-:W4:Y:S01]  /*0360*/  @P3 LDC.64 R14, c[0x0][0x380] ;  /* 0x0000e000ff0e3b82 */ /* 0x000f220000000a00 */
[----:B-1----:R-:W-:-:S04]  /*0370*/  @P1 IADD3 R12, P4, PT, R26, R12, RZ ;  /* 0x0000000c1a0c1210 */ /* 0x002fc80007f9e0ff */
[----:B------:R-:W-:Y:S02]  /*0380*/  @P1 LEA.HI.X.SX32 R13, R26, R13, 0x1, P4 ;  /* 0x0000000d1a0d1211 */ /* 0x000fe400020f0eff */
[----:B---3--:R-:W-:-:S03]  /*0390*/  @P2 IADD3 R16, P4, PT, R20, R16, RZ ;  /* 0x0000001014102210 */ /* 0x008fc60007f9e0ff */
[----:B0-----:R-:W3:Y:S01]  /*03a0*/  @P1 LDG.E.U8 R23, desc[UR6][R12.64+0x2] ;  /* 0x000002060c171981 */ /* 0x001ee2000c1e1100 */
[----:B------:R-:W-:-:S03]  /*03b0*/  @P2 LEA.HI.X.SX32 R17, R20, R17, 0x1, P4 ;  /* 0x0000001114112211 */ /* 0x000fc600020f0eff */
[----:B------:R-:W5:Y:S01]  /*03c0*/  @P1 LDG.E.U8 R19, desc[UR6][R12.64] ;  /* 0x000000060c131981 */ /* 0x000f62000c1e1100 */
[----:B----4-:R-:W-:-:S03]  /*03d0*/  @P3 IADD3 R14, P4, PT, R24, R14, RZ ;  /* 0x0000000e180e3210 */ /* 0x010fc60007f9e0ff */
[----:B------:R-:W4:Y:S01]  /*03e0*/  @P1 LDG.E.U8 R21, desc[UR6][R12.64+0x1] ;  /* 0x000001060c151981 */ /* 0x000f22000c1e1100 */
[----:B------:R-:W-:-:S03]  /*03f0*/  @P3 LEA.HI.X.SX32 R15, R24, R15, 0x1, P4 ;  /* 0x0000000f180f3211 */ /* 0x000fc600020f0eff */
[----:B------:R-:W2:Y:S04]  /*0400*/  @P2 LDG.E.U8 R28, desc[UR6][R16.64+0x2] ;  /* 0x00000206101c2981 */ /* 0x000ea8000c1e1100 */
[----:B------:R-:W2:Y:S04]  /*0410*/  @P2 LDG.E.U8 R27, desc[UR6][R16.64] ;  /* 0x00000006101b2981 */ /* 0x000ea8000c1e1100 */
[----:B------:R-:W2:Y:S04]  /*0420*/  @P2 LDG.E.U8 R25, desc[UR6][R16.64+0x1] ;  /* 0x0000010610192981 */ /* 0x000ea8000c1e1100 */
[----:B------:R-:W2:Y:S04]  /*0430*/  @P3 LDG.E.U8 R12, desc[UR6][R14.64] ;  /* 0x000000060e0c3981 */ /* 0x000ea8000c1e1100 */
[----:B------:R-:W2:Y:S04]  /*0440*/  @P3 LDG.E.U8 R29, desc[UR6][R14.64+0x1] ;  /* 0x000001060e1d3981 */ /* 0x000ea8000c1e1100 */
[----:B------:R-:W2:Y:S01]  /*0450*/  @P3 LDG.E.U8 R14, desc[UR6][R14.64+0x2] ;  /* 0x000002060e0e3981 */ /* 0x000ea2000c1e1100 */
[----:B------:R-:W-:Y:S01]  /*0460*/  UIADD3 UR4, UPT, UPT, UR4, 0x4, URZ ;  /* 0x0000000404047890 */ /* 0x000fe2000fffe0ff */
[----:B------:R-:W-:-:S03]  /*0470*/  @P1 VIADD R10, R10, 0x1 ;  /* 0x000000010a0a1836 */ /* 0x000fc60000000000 */
[----:B------:R-:W-:Y:S01]  /*0480*/  UISETP.NE.AND UP0, UPT, UR4, 0xe, UPT ;  /* 0x0000000e0400788c */ /* 0x000fe2000bf05270 */
[----:B------:R-:W-:-:S04]  /*0490*/  @P2 VIADD R10, R10, 0x1 ;  /* 0x000000010a0a2836 */ /* 0x000fc80000000000 */
[----:B------:R-:W-:Y:S01]  /*04a0*/  @P3 VIADD R10, R10, 0x1 ;  /* 0x000000010a0a3836 */ /* 0x000fe20000000000 */
[----:B---3--:R-:W-:Y:S02]  /*04b0*/  @P1 I2FP.F32.U32 R23, R23 ;  /* 0x0000001700171245 */ /* 0x008fe40000201000 */
[----:B-----5:R-:W-:-:S03]  /*04c0*/  @P1 I2FP.F32.U32 R19, R19 ;  /* 0x0000001300131245 */ /* 0x020fc60000201000 */
[----:B------:R-:W-:Y:S01]  /*04d0*/  @P1 FADD R0, R0, R23 ;  /* 0x0000001700001221 */ /* 0x000fe20000000000 */
[----:B----4-:R-:W-:Y:S01]  /*04e0*/  @P1 I2FP.F32.U32 R21, R21 ;  /* 0x0000001500151245 */ /* 0x010fe20000201000 */
[----:B------:R-:W-:Y:S01]  /*04f0*/  @P1 FADD R3, R3, R19 ;  /* 0x0000001303031221 */ /* 0x000fe20000000000 */
[----:B--2---:R-:W-:-:S03]  /*0500*/  @P2 I2FP.F32.U32 R13, R28 ;  /* 0x0000001c000d2245 */ /* 0x004fc60000201000 */
[----:B------:R-:W-:Y:S01]  /*0510*/  @P1 FADD R2, R2, R21 ;  /* 0x0000001502021221 */ /* 0x000fe20000000000 */
[----:B------:R-:W-:Y:S01]  /*0520*/  @P2 I2FP.F32.U32 R27, R27 ;  /* 0x0000001b001b2245 */ /* 0x000fe20000201000 */
[----:B------:R-:W-:Y:S01]  /*0530*/  @P2 FADD R0, R0, R13 ;  /* 0x0000000d00002221 */ /* 0x000fe20000000000 */
[----:B------:R-:W-:-:S03]  /*0540*/  @P2 I2FP.F32.U32 R25, R25 ;  /* 0x0000001900192245 */ /* 0x000fc60000201000 */
[----:B------:R-:W-:Y:S01]  /*0550*/  @P2 FADD R3, R3, R27 ;  /* 0x0000001b03032221 */ /* 0x000fe20000000000 */
[----:B------:R-:W-:Y:S01]  /*0560*/  @P3 I2FP.F32.U32 R12, R12 ;  /* 0x0000000c000c3245 */ /* 0x000fe20000201000 */
[----:B------:R-:W-:Y:S01]  /*0570*/  @P2 FADD R2, R2, R25 ;  /* 0x0000001902022221 */ /* 0x000fe20000000000 */
[----:B------:R-:W-:-:S03]  /*0580*/  @P3 I2FP.F32.U32 R29, R29 ;  /* 0x0000001d001d3245 */ /* 0x000fc60000201000 */
[----:B------:R-:W-:Y:S02]  /*0590*/  @P3 FADD R3, R3, R12 ;  /* 0x0000000c03033221 */ /* 0x000fe40000000000 */
[----:B------:R-:W-:Y:S01]  /*05a0*/  @P3 FADD R2, R2, R29 ;  /* 0x0000001d02023221 */ /* 0x000fe20000000000 */
[----:B------:R-:W-:-:S05]  /*05b0*/  @P3 I2FP.F32.U32 R13, R14 ;  /* 0x0000000e000d3245 */ /* 0x000fca0000201000 */
[----:B------:R-:W-:Y:S01]  /*05c0*/  @P3 FADD R0, R0, R13 ;  /* 0x0000000d00003221 */ /* 0x000fe20000000000 */
[----:B------:R-:W-:Y:S06]  /*05d0*/  BRA.U !UP0, `(.L_x_81) ;  /* 0x00000001085c7547 */ /* 0x000fec000b800000 */
[----:B------:R-:W-:-:S05]  /*05e0*/  VIADD R12, R18, 0x3 ;  /* 0x00000003120c7836 */ /* 0x000fca0000000000 */
[----:B------:R-:W-:-:S04]  /*05f0*/  ISETP.GE.AND P1, PT, R12, UR10, PT ;  /* 0x0000000a0c007c0c */ /* 0x000fc8000bf26270 */
[----:B------:R-:W-:-:S04]  /*0600*/  ISETP.GT.AND P1, PT, R12, -0x1, !P1 ;  /* 0xffffffff0c00780c */ /* 0x000fc80004f24270 */
[----:B------:R-:W-:-:S13]  /*0610*/  PLOP3.LUT P1, PT, P1, P0, PT, 0x80, 0x8 ;  /* 0x000000000008781c */ /* 0x000fda0000f21070 */
[----:B------:R-:W0:Y:S02]  /*0620*/  @P1 LDC.64 R12, c[0x0][0x380] ;  /* 0x0000e000ff0c1b82 */ /* 0x000e240000000a00 */
[----:B0-----:R-:W-:-:S04]  /*0630*/  @P1 IADD3 R12, P2, PT, R22, R12, RZ ;  /* 0x0000000c160c1210 */ /* 0x001fc80007f5e0ff */
[----:B------:R-:W-:-:S05]  /*0640*/  @P1 LEA.HI.X.SX32 R13, R22, R13, 0x1, P2 ;  /* 0x0000000d160d1211 */ /* 0x000fca00010f0eff */
[----:B------:R-:W2:Y:S04]  /*0650*/  @P1 LDG.E.U8 R14, desc[UR6][R12.64] ;  /* 0x000000060c0e1981 */ /* 0x000ea8000c1e1100 */
[----:B------:R-:W3:Y:S04]  /*0660*/  @P1 LDG.E.U8 R15, desc[UR6][R12.64+0x1] ;  /* 0x000001060c0f1981 */ /* 0x000ee8000c1e1100 */
[----:B------:R-:W4:Y:S01]  /*0670*/  @P1 LDG.E.U8 R16, desc[UR6][R12.64+0x2] ;  /* 0x000002060c101981 */ /* 0x000f22000c1e1100 */
[C---:B------:R-:W-:Y:S01]  /*0680*/  IMAD R20, R11.reuse, 0x4, R20 ;  /* 0x000000040b147824 */ /* 0x040fe200078e0214 */
[----:B------:R-:W-:Y:S01]  /*0690*/  IADD3 R18, PT, PT, R18, 0x4, RZ ;  /* 0x0000000412127810 */ /* 0x000fe20007ffe0ff */
[----:B------:R-:W-:-:S02]  /*06a0*/  IMAD R24, R11, 0x4, R24 ;  /* 0x000000040b187824 */ /* 0x000fc400078e0218 */
[C---:B------:R-:W-:Y:S02]  /*06b0*/  IMAD R26, R11.reuse, 0x4, R26 ;  /* 0x000000040b1a7824 */ /* 0x040fe400078e021a */
[----:B------:R-:W-:Y:S02]  /*06c0*/  @P1 VIADD R10, R10, 0x1 ;  /* 0x000000010a0a1836 */ /* 0x000fe40000000000 */
[----:B------:R-:W-:Y:S01]  /*06d0*/  IMAD R22, R11, 0x4, R22 ;  /* 0x000000040b167824 */ /* 0x000fe200078e0216 */
[----:B--2---:R-:W-:Y:S02]  /*06e0*/  @P1 I2FP.F32.U32 R14, R14 ;  /* 0x0000000e000e1245 */ /* 0x004fe40000201000 */
[----:B---3--:R-:W-:-:S03]  /*06f0*/  @P1 I2FP.F32.U32 R15, R15 ;  /* 0x0000000f000f1245 */ /* 0x008fc60000201000 */
[----:B------:R-:W-:Y:S01]  /*0700*/  @P1 FADD R3, R3, R14 ;  /* 0x0000000e03031221 */ /* 0x000fe20000000000 */
[----:B----4-:R-:W-:Y:S01]  /*0710*/  @P1 I2FP.F32.U32 R17, R16 ;  /* 0x0000001000111245 */ /* 0x010fe20000201000 */
[----:B------:R-:W-:-:S04]  /*0720*/  @P1 FADD R2, R2, R15 ;  /* 0x0000000f02021221 */ /* 0x000fc80000000000 */
[----:B------:R-:W-:Y:S01]  /*0730*/  @P1 FADD R0, R0, R17 ;  /* 0x0000001100001221 */ /* 0x000fe20000000000 */
[----:B------:R-:W-:Y:S06]  /*0740*/  BRA `(.L_x_82) ;  /* 0xfffffff800d07947 */ /* 0x000fec000383ffff */
.L_x_81:
[----:B------:R-:W-:Y:S05]  /*0750*/  BRA.U UP1, `(.L_x_83) ;  /* 0xfffffff901807547 */ /* 0x000fea000b83ffff */
[----:B------:R-:W-:Y:S01]  /*0760*/  I2FP.F32.S32 R9, R10 ;  /* 0x0000000a00097245 */ /* 0x000fe20000201400 */
[----:B------:R-:W0:Y:S01]  /*0770*/  LDCU UR4, c[0x0][0x398] ;  /* 0x00007300ff0477ac */ /* 0x000e220008000800 */
[----:B------:R-:W-:Y:S01]  /*0780*/  IMAD R5, R4, UR10, R5 ;  /* 0x0000000a04057c24 */ /* 0x000fe2000f8e0205 */
[----:B------:R-:W-:Y:S01]  /*0790*/  BSSY.RECONVERGENT B0, `(.L_x_84) ;  /* 0x000000e000007945 */ /* 0x000fe20003800200 */
[----:B------:R-:W1:Y:S08]  /*07a0*/  MUFU.RCP R6, R9 ;  /* 0x0000000900067308 */ /* 0x000e700000001000 */
[----:B------:R-:W2:Y:S01]  /*07b0*/  FCHK P0, R3, R9 ;  /* 0x0000000903007302 */ /* 0x000ea20000000000 */
[----:B0-----:R-:W-:-:S02]  /*07c0*/  IMAD R5, R5, UR4, RZ ;  /* 0x0000000405057c24 */ /* 0x001fc4000f8e02ff */
[----:B-1----:R-:W-:-:S04]  /*07d0*/  FFMA R7, -R9, R6, 1 ;  /* 0x3f80000009077423 */ /* 0x002fc80000000106 */
[----:B------:R-:W-:-:S04]  /*07e0*/  FFMA R6, R6, R7, R6 ;  /* 0x0000000706067223 */ /* 0x000fc80000000006 */
[----:B------:R-:W-:-:S04]  /*07f0*/  FFMA R7, R3, R6, RZ ;  /* 0x0000000603077223 */ /* 0x000fc800000000ff */
[----:B------:R-:W-:-:S04]  /*0800*/  FFMA R4, -R9, R7, R3 ;  /* 0x0000000709047223 */ /* 0x000fc80000000103 */
[----:B------:R-:W-:Y:S01]  /*0810*/  FFMA R4, R6, R4, R7 ;  /* 0x0000000406047223 */ /* 0x000fe20000000007 */
[----:B--2---:R-:W-:Y:S06]  /*0820*/  @!P0 BRA `(.L_x_85) ;  /* 0x0000000000108947 */ /* 0x004fec0003800000 */
[----:B------:R-:W-:Y:S01]  /*0830*/  IMAD.MOV.U32 R4, RZ, RZ, R9 ;  /* 0x000000ffff047224 */ /* 0x000fe200078e0009 */
[----:B------:R-:W-:-:S07]  /*0840*/  MOV R8, 0x860 ;  /* 0x0000086000087802 */ /* 0x000fce0000000f00 */
[----:B------:R-:W-:Y:S05]  /*0850*/  CALL.REL.NOINC `($__internal_3_$__cuda_sm3x_div_rn_noftz_f32_slowpath) ;  /* 0x0000000000a87944 */ /* 0x000fea0003c00000 */
[----:B------:R-:W-:-:S07]  /*0860*/  IMAD.MOV.U32 R4, RZ, RZ, R3 ;  /* 0x000000ffff047224 */ /* 0x000fce00078e0003 */
.L_x_85:
[----:B------:R-:W-:Y:S05]  /*0870*/  BSYNC.RECONVERGENT B0 ;  /* 0x0000000000007941 */ /* 0x000fea0003800200 */
.L_x_84:
[----:B------:R-:W0:Y:S01]  /*0880*/  LDCU.64 UR4, c[0x0][0x388] ;  /* 0x00007100ff0477ac */ /* 0x000e220008000a00 */
[----:B------:R-:W-:Y:S01]  /*0890*/  F2I.U32.TRUNC.NTZ R3, R4 ;  /* 0x0000000400037305 */ /* 0x000fe2000020f000 */
[----:B------:R-:W-:Y:S07]  /*08a0*/  BSSY.RECONVERGENT B0, `(.L_x_86) ;  /* 0x0000011000007945 */ /* 0x000fee0003800200 */
[----:B------:R-:W1:Y:S01]  /*08b0*/  MUFU.RCP R8, R9 ;  /* 0x0000000900087308 */ /* 0x000e620000001000 */
[----:B0-----:R-:W-:-:S04]  /*08c0*/  IADD3 R6, P0, PT, R5, UR4, RZ ;  /* 0x0000000405067c10 */ /* 0x001fc8000ff1e0ff */
[----:B------:R-:W-:Y:S01]  /*08d0*/  LEA.HI.X.SX32 R7, R5, UR5, 0x1, P0 ;  /* 0x0000000505077c11 */ /* 0x000fe200080f0eff */
[----:B-1----:R-:W-:-:S04]  /*08e0*/  FFMA R5, -R9, R8, 1 ;  /* 0x3f80000009057423 */ /* 0x002fc80000000108 */
[----:B------:R0:W-:Y:S03]  /*08f0*/  STG.E.U8 desc[UR6][R6.64], R3 ;  /* 0x0000000306007986 */ /* 0x0001e6000c101106 */
[----:B------:R-:W1:Y:S01]  /*0900*/  FCHK P0, R2, R9 ;  /* 0x0000000902007302 */ /* 0x000e620000000000 */
[----:B------:R-:W-:-:S04]  /*0910*/  FFMA R10, R8, R5, R8 ;  /* 0x00000005080a7223 */ /* 0x000fc80000000008 */
[----:B------:R-:W-:-:S04]  /*0920*/  FFMA R5, R2, R10, RZ ;  /* 0x0000000a02057223 */ /* 0x000fc800000000ff */
[----:B------:R-:W-:-:S04]  /*0930*/  FFMA R8, -R9, R5, R2 ;  /* 0x0000000509087223 */ /* 0x000fc80000000102 */
[----:B------:R-:W-:Y:S01]  /*0940*/  FFMA R5, R10, R8, R5 ;  /* 0x000000080a057223 */ /* 0x000fe20000000005 */
[----:B01----:R-:W-:Y:S06]  /*0950*/  @!P0 BRA `(.L_x_87) ;  /* 0x0000000000148947 */ /* 0x003fec0003800000 */
[----:B------:R-:W-:Y:S01]  /*0960*/  IMAD.MOV.U32 R3, RZ, RZ, R2 ;  /* 0x000000ffff037224 */ /* 0x000fe200078e0002 */
[----:B------:R-:W-:Y:S01]  /*0970*/  MOV R8, 0x9a0 ;  /* 0x000009a000087802 */ /* 0x000fe20000000f00 */
[----:B------:R-:W-:-:S07]  /*0980*/  IMAD.MOV.U32 R4, RZ, RZ, R9 ;  /* 0x000000ffff047224 */ /* 0x000fce00078e0009 */
[----:B------:R-:W-:Y:S05]  /*0990*/  CALL.REL.NOINC `($__internal_3_$__cuda_sm3x_div_rn_noftz_f32_slowpath) ;  /* 0x0000000000587944 */ /* 0x000fea0003c00000 */
[----:B------:R-:W-:-:S07]  /*09a0*/  IMAD.MOV.U32 R5, RZ, RZ, R3 ;  /* 0x000000ffff057224 */ /* 0x000fce00078e0003 */
.L_x_87:
[----:B------:R-:W-:Y:S05]  /*09b0*/  BSYNC.RECONVERGENT B0 ;  /* 0x0000000000007941 */ /* 0x000fea0003800200 */
.L_x_86:
[----:B------:R-:W0:Y:S01]  /*09c0*/  F2I.U32.TRUNC.NTZ R5, R5 ;  /* 0x0000000500057305 */ /* 0x000e22000020f000 */
[----:B------:R-:W-:Y:S07]  /*09d0*/  BSSY.RECONVERGENT B0, `(.L_x_88) ;  /* 0x000000f000007945 */ /* 0x000fee0003800200 */
[----:B------:R-:W1:Y:S01]  /*09e0*/  MUFU.RCP R2, R9 ;  /* 0x0000000900027308 */ /* 0x000e620000001000 */
[----:B0-----:R0:W-:Y:S07]  /*09f0*/  STG.E.U8 desc[UR6][R6.64+0x1], R5 ;  /* 0x0000010506007986 */ /* 0x0011ee000c101106 */
[----:B------:R-:W2:Y:S01]  /*0a00*/  FCHK P0, R0, R9 ;  /* 0x0000000900007302 */ /* 0x000ea20000000000 */
[----:B-1----:R-:W-:-:S04]  /*0a10*/  FFMA R3, -R9, R2, 1 ;  /* 0x3f80000009037423 */ /* 0x002fc80000000102 */
[----:B------:R-:W-:-:S04]  /*0a20*/  FFMA R11, R2, R3, R2 ;  /* 0x00000003020b7223 */ /* 0x000fc80000000002 */
[----:B------:R-:W-:-:S04]  /*0a30*/  FFMA R2, R0, R11, RZ ;  /* 0x0000000b00027223 */ /* 0x000fc800000000ff */
[----:B------:R-:W-:-:S04]  /*0a40*/  FFMA R3, -R9, R2, R0 ;  /* 0x0000000209037223 */ /* 0x000fc80000000100 */
[----:B------:R-:W-:Y:S01]  /*0a50*/  FFMA R2, R11, R3, R2 ;  /* 0x000000030b027223 */ /* 0x000fe20000000002 */
[----:B0-2---:R-:W-:Y:S06]  /*0a60*/  @!P0 BRA `(.L_x_89) ;  /* 0x0000000000148947 */ /* 0x005fec0003800000 */
[----:B------:R-:W-:Y:S01]  /*0a70*/  MOV R3, R0 ;  /* 0x0000000000037202 */ /* 0x000fe20000000f00 */
[----:B------:R-:W-:Y:S01]  /*0a80*/  IMAD.MOV.U32 R4, RZ, RZ, R9 ;  /* 0x000000ffff047224 */ /* 0x000fe200078e0009 */
[----:B------:R-:W-:-:S07]  /*0a90*/  MOV R8, 0xab0 ;  /* 0x00000ab000087802 */ /* 0x000fce0000000f00 */
[----:B------:R-:W-:Y:S05]  /*0aa0*/  CALL.REL.NOINC `($__internal_3_$__cuda_sm3x_div_rn_noftz_f32_slowpath) ;  /* 0x0000000000147944 */ /* 0x000fea0003c00000 */
[----:B------:R-:W-:-:S07]  /*0ab0*/  IMAD.MOV.U32 R2, RZ, RZ, R3 ;  /* 0x000000ffff027224 */ /* 0x000fce00078e0003 */
.L_x_89:
[----:B------:R-:W-:Y:S05]  /*0ac0*/  BSYNC.RECONVERGENT B0 ;  /* 0x0000000000007941 */ /* 0x000fea0003800200 */
.L_x_88:
[----:B------:R-:W0:Y:S02]  /*0ad0*/  F2I.U32.TRUNC.NTZ R3, R2 ;  /* 0x0000000200037305 */ /* 0x000e24000020f000 */
[----:B0-----:R-:W-:Y:S01]  /*0ae0*/  STG.E.U8 desc[UR6][R6.64+0x2], R3 ;  /* 0x0000020306007986 */ /* 0x001fe2000c101106 */
[----:B------:R-:W-:Y:S05]  /*0af0*/  EXIT ;  /* 0x000000000000794d */ /* 0x000fea0003800000 */
        .weak           $__internal_3_$__cuda_sm3x_div_rn_noftz_f32_slowpath
        .type           $__internal_3_$__cuda_sm3x_div_rn_noftz_f32_slowpath,@function
        .size           $__internal_3_$__cuda_sm3x_div_rn_noftz_f32_slowpath,(.L_x_105 - $__internal_3_$__cuda_sm3x_div_rn_noftz_f32_slowpath)
$__internal_3_$__cuda_sm3x_div_rn_noftz_f32_slowpath:
[----:B------:R-:W-:Y:S01]  /*0b00*/  SHF.R.U32.HI R11, RZ, 0x17, R4 ;  /* 0x00000017ff0b7819 */ /* 0x000fe20000011604 */
[----:B------:R-:W-:Y:S01]  /*0b10*/  BSSY.RECONVERGENT B1, `(.L_x_90) ;  /* 0x0000062000017945 */ /* 0x000fe20003800200 */
[----:B------:R-:W-:Y:S02]  /*0b20*/  SHF.R.U32.HI R10, RZ, 0x17, R3 ;  /* 0x00000017ff0a7819 */ /* 0x000fe40000011603 */
        /* <DEDUP_REMOVED lines=26> */
[----:B------:R-:W-:Y:S01]  /*0cd0*/  @P0 IMAD.MOV.U32 R10, RZ, RZ, RZ ;  /* 0x000000ffff0a0224 */ /* 0x000fe200078e00ff */
[----:B------:R-:W-:Y:S01]  /*0ce0*/  @!P0 MOV R10, 0xffffffc0 ;  /* 0xffffffc0000a8802 */ /* 0x000fe20000000f00 */
[----:B------:R-:W-:Y:S01]  /*0cf0*/  @!P0 FFMA R3, R3, 1.84467440737095516160e+19, RZ ;  /* 0x5f80000003038823 */ /* 0x000fe200000000ff */
[----:B------:R-:W-:-:S03]  /*0d00*/  @!P1 FFMA R4, R4, 1.84467440737095516160e+19, RZ ;  /* 0x5f80000004049823 */ /* 0x000fc600000000ff */
[----:B------:R-:W-:-:S07]  /*0d10*/  @!P1 VIADD R10, R10, 0x40 ;  /* 0x000000400a0a9836 */ /* 0x000fce0000000000 */
.L_x_91:
[----:B------:R-:W-:Y:S01]  /*0d20*/  LEA R13, R11, 0xc0800000, 0x17 ;  /* 0xc08000000b0d7811 */ /* 0x000fe200078eb8ff */
[----:B------:R-:W-:Y:S04]  /*0d30*/  BSSY.RECONVERGENT B2, `(.L_x_96) ;  /* 0x0000036000027945 */ /* 0x000fe80003800200 */
[----:B------:R-:W-:Y:S02]  /*0d40*/  IMAD.IADD R13, R4, 0x1, -R13 ;  /* 0x00000001040d7824 */ /* 0x000fe400078e0a0d */
[----:B------:R-:W-:Y:S02]  /*0d50*/  VIADD R4, R15, 0xffffff81 ;  /* 0xffffff810f047836 */ /* 0x000fe40000000000 */
[----:B------:R-:W0:Y:S01]  /*0d60*/  MUFU.RCP R12, R13 ;  /* 0x0000000d000c7308 */ /* 0x000e220000001000 */
[----:B------:R-:W-:Y:S01]  /*0d70*/  FADD.FTZ R14, -R13, -RZ ;  /* 0x800000ff0d0e7221 */ /* 0x000fe20000010100 */
[C---:B------:R-:W-:Y:S01]  /*0d80*/  IMAD R3, R4.reuse, -0x800000, R3 ;  /* 0xff80000004037824 */ /* 0x040fe200078e0203 */
[----:B------:R-:W-:-:S05]  /*0d90*/  IADD3 R11, PT, PT, R4, 0x7f, -R11 ;  /* 0x0000007f040b7810 */ /* 0x000fca0007ffe80b */
[----:B------:R-:W-:Y:S02]  /*0da0*/  IMAD.IADD R11, R11, 0x1, R10 ;  /* 0x000000010b0b7824 */ /* 0x000fe400078e020a */
        /* <DEDUP_REMOVED lines=21> */
[C---:B------:R-:W-:Y:S01]  /*0f00*/  IADD3 R13, PT, PT, R14.reuse, 0x20, RZ ;  /* 0x000000200e0d7810 */ /* 0x040fe20007ffe0ff */
[CCC-:B------:R-:W-:Y:S01]  /*0f10*/  FFMA.RM R11, R17.reuse, R15.reuse, R12.reuse ;  /* 0x0000000f110b7223 */ /* 0x1c0fe2000000400c */
[----:B------:R-:W-:Y:S02]  /*0f20*/  ISETP.NE.AND P2, PT, R14, RZ, PT ;  /* 0x000000ff0e00720c */ /* 0x000fe40003f45270 */
[----:B------:R-:W-:Y:S01]  /*0f30*/  LOP3.LUT R10, R4, 0x7fffff, RZ, 0xc0, !PT ;  /* 0x007fffff040a7812 */ /* 0x000fe200078ec0ff */
[----:B------:R-:W-:Y:S01]  /*0f40*/  FFMA.RP R4, R17, R15, R12 ;  /* 0x0000000f11047223 */ /* 0x000fe2000000800c */
[----:B------:R-:W-:Y:S01]  /*0f50*/  IMAD.MOV R12, RZ, RZ, -R14 ;  /* 0x000000ffff0c7224 */ /* 0x000fe200078e0a0e */
[----:B------:R-:W-:Y:S02]  /*0f60*/  ISETP.NE.AND P1, PT, R14, RZ, PT ;  /* 0x000000ff0e00720c */ /* 0x000fe40003f25270 */
        /* <DEDUP_REMOVED lines=14> */
.L_x_98:
[----:B------:R-:W-:-:S04]  /*1050*/  LOP3.LUT R3, R3, 0x80000000, RZ, 0xc0, !PT ;  /* 0x8000000003037812 */ /* 0x000fc800078ec0ff */
[----:B------:R-:W-:Y:S01]  /*1060*/  LOP3.LUT R3, R3, 0x7f800000, RZ, 0xfc, !PT ;  /* 0x7f80000003037812 */ /* 0x000fe200078efcff */
[----:B------:R-:W-:Y:S06]  /*1070*/  BRA `(.L_x_99) ;  /* 0x0000000000047947 */ /* 0x000fec0003800000 */
.L_x_97:
[----:B------:R-:W-:-:S07]  /*1080*/  IMAD R3, R11, 0x800000, R3 ;  /* 0x008000000b037824 */ /* 0x000fce00078e0203 */
.L_x_99:
[----:B------:R-:W-:Y:S05]  /*1090*/  BSYNC.RECONVERGENT B2 ;  /* 0x0000000000027941 */ /* 0x000fea0003800200 */
.L_x_96:
[----:B------:R-:W-:Y:S05]  /*10a0*/  BRA `(.L_x_100) ;  /* 0x0000000000207947 */ /* 0x000fea0003800000 */
.L_x_95:
[----:B------:R-:W-:-:S04]  /*10b0*/  LOP3.LUT R3, R4, 0x80000000, R3, 0x48, !PT ;  /* 0x8000000004037812 */ /* 0x000fc800078e4803 */
[----:B------:R-:W-:Y:S01]  /*10c0*/  LOP3.LUT R3, R3, 0x7f800000, RZ, 0xfc, !PT ;  /* 0x7f80000003037812 */ /* 0x000fe200078efcff */
[----:B------:R-:W-:Y:S06]  /*10d0*/  BRA `(.L_x_100) ;  /* 0x0000000000147947 */ /* 0x000fec0003800000 */
.L_x_94:
[----:B------:R-:W-:Y:S01]  /*10e0*/  LOP3.LUT R3, R4, 0x80000000, R3, 0x48, !PT ;  /* 0x8000000004037812 */ /* 0x000fe200078e4803 */
[----:B------:R-:W-:Y:S06]  /*10f0*/  BRA `(.L_x_100) ;  /* 0x00000000000c7947 */ /* 0x000fec0003800000 */
.L_x_93:
[----:B------:R-:W0:Y:S01]  /*1100*/  MUFU.RSQ R3, -QNAN ;  /* 0xffc0000000037908 */ /* 0x000e220000001400 */
[----:B------:R-:W-:Y:S05]  /*1110*/  BRA `(.L_x_100) ;  /* 0x0000000000047947 */ /* 0x000fea0003800000 */
.L_x_92:
[----:B------:R-:W-:-:S07]  /*1120*/  FADD.FTZ R3, R3, R4 ;  /* 0x0000000403037221 */ /* 0x000fce0000010000 */
.L_x_100:
[----:B------:R-:W-:Y:S05]  /*1130*/  BSYNC.RECONVERGENT B1 ;  /* 0x0000000000017941 */ /* 0x000fea0003800200 */
.L_x_90:
[----:B------:R-:W-:Y:S02]  /*1140*/  IMAD.MOV.U32 R10, RZ, RZ, R8 ;  /* 0x000000ffff0a7224 */ /* 0x000fe400078e0008 */
[----:B------:R-:W-:-:S04]  /*1150*/  IMAD.MOV.U32 R11, RZ, RZ, 0x0 ;  /* 0x00000000ff0b7424 */ /* 0x000fc800078e00ff */
[----:B0-----:R-:W-:Y:S05]  /*1160*/  RET.REL.NODEC R10 `(_Z13blur_naive_31PhS_iii) ;  /* 0xffffffec0aa47950 */ /* 0x001fea0003c3ffff */
.L_x_101:
        /* <DEDUP_REMOVED lines=9> */
.L_x_105:


//--------------------- .nv.shared._Z16blur_separable_vPfPhiii --------------------------
	.section	.nv.shared._Z16blur_separable_vPfPhiii,"aw",@nobits
	.sectionflags	@""
	.align	4
.nv.shared._Z16blur_separable_vPfPhiii:
	.zero		1576


//--------------------- .nv.shared.reserved.0     --------------------------
	.section	.nv.shared.reserved.0,"aw",@nobits
	.weak		__nv_reservedSMEM_offset_0_alias
	.size		__nv_reservedSMEM_offset_0_alias, 0, 64
	.other		__nv_reservedSMEM_offset_0_alias,@"STO_CUDA_RESERVED_SHARED STV_DEFAULT"
__nv_reservedSMEM_offset_0_alias:
	.zero		0
	.zero		64


//--------------------- .nv.shared._Z16blur_separable_hPhPfiii --------------------------
	.section	.nv.shared._Z16blur_separable_hPhPfiii,"aw",@nobits
	.sectionflags	@""
.nv.shared._Z16blur_separable_hPhPfiii:
	.zero		1498


//--------------------- .nv.shared._Z14blur_shared_31PhS_iii --------------------------
	.section	.nv.shared._Z14blur_shared_31PhS_iii,"aw",@nobits
	.sectionflags	@""
.nv.shared._Z14blur_shared_31PhS_iii:
	.zero		7372


//--------------------- .nv.constant0._Z16blur_separable_vPfPhiii --------------------------
	.section	.nv.constant0._Z16blur_separable_vPfPhiii,"a",@progbits
	.sectionflags	@""
	.align	4
.nv.constant0._Z16blur_separable_vPfPhiii:
	.zero		924


//--------------------- .nv.constant0._Z16blur_separable_hPhPfiii --------------------------
	.section	.nv.constant0._Z16blur_separable_hPhPfiii,"a",@progbits
	.sectionflags	@""
	.align	4
.nv.constant0._Z16blur_separable_hPhPfiii:
	.zero		924


//--------------------- .nv.constant0._Z10merge_maskPhS_S_S_iiih --------------------------
	.section	.nv.constant0._Z10merge_maskPhS_S_S_iiih,"a",@progbits
	.sectionflags	@""
	.align	4
.nv.constant0._Z10merge_maskPhS_S_S_iiih:
	.zero		941


//--------------------- .nv.constant0._Z14blur_shared_31PhS_iii --------------------------
	.section	.nv.constant0._Z14blur_shared_31PhS_iii,"a",@progbits
	.sectionflags	@""
	.align	4
.nv.constant0._Z14blur_shared_31PhS_iii:
	.zero		924


//--------------------- .nv.constant0._Z13blur_naive_31PhS_iii --------------------------
	.section	.nv.constant0._Z13blur_naive_31PhS_iii,"a",@progbits
	.sectionflags	@""
	.align	4
.nv.constant0._Z13blur_naive_31PhS_iii:
	.zero		924


//--------------------- SYMBOLS --------------------------

	.type		.nv.reservedSmem.offset0,@object
	.size		.nv.reservedSmem.offset0,0x4
	.type		.nv.reservedSmem.cap,@object
	.size		.nv.reservedSmem.cap,0x4
